# CuTe-DSL kernel — source=cudnn_frontend_dsl family=gemm_swiglu
# config = {"ab_dtype": "Float16", "c_dtype": "BFloat16", "mma_mn": [128, 256], "cluster_mn": [4, 2]}


// ===== COMPILED SASS (sm_100a) =====

	.target	sm_100a

	.elftype	@"ET_EXEC"


//--------------------- .note.nv.tkinfo           --------------------------
	.section	.note.nv.tkinfo,"",@"SHT_NOTE"
	.sectionflags	@"SHF_NOTE_NV_TKINFO"
	.tkinfo
        /*0018*/ 	.word	0x00000081
        /*0030*/ 	.string	""
        /*0030*/ 	.string	"ptxas"
        /*0030*/ 	.string	"Cuda compilation tools, release 12.9, V12.9.83"
        /*0030*/ 	.string	"Build system must define TOOLS_VERSION_EXTENDED"
        /*0030*/ 	.string	"-O 3 -arch sm_100a "



//--------------------- .note.nv.cuver            --------------------------
	.section	.note.nv.cuver,"",@"SHT_NOTE"
	.sectionflags	@"SHF_NOTE_NV_CUVER"
        /*0018*/ 	.short	0x0001
        /*001a*/ 	.short	0x0064
        /*001c*/ 	.short	0x0001
        /*001e*/ 	.short	0x0000
        /*0020*/ 	.short	0x0001
        /*0022*/ 	.short	0x0000


//--------------------- .nv.info                  --------------------------
	.section	.nv.info,"",@"SHT_CUDA_INFO"
	.align	4


	//----- nvinfo : EIATTR_REGCOUNT
	.align		4
        /*0000*/ 	.byte	0x04, 0x2f
        /*0002*/ 	.short	(.L_4 - .L_3)
	.align		4
.L_3:
        /*0004*/ 	.word	index@(kernel_cutlass_kernel_cudnngemm_swigludense_gemm_persistent_swigluPersistentDenseGemmKernel_object_at__TiledMMA_ThrLayoutVMNK11110000_PermutationMNK____MMAAtom_ThrID10_ShapeMNK12825616_TV_0)
        /*0008*/ 	.word	0x00000060


	//----- nvinfo : EIATTR_FRAME_SIZE
	.align		4
.L_4:
        /*000c*/ 	.byte	0x04, 0x11
        /*000e*/ 	.short	(.L_6 - .L_5)
	.align		4
.L_5:
        /*0010*/ 	.word	index@($__internal_2_$__cuda_sm10x_tcgen05_guardrail_trap_unallocated_columns_being_dealloced)
        /*0014*/ 	.word	0x00000000


	//----- nvinfo : EIATTR_FRAME_SIZE
	.align		4
.L_6:
        /*0018*/ 	.byte	0x04, 0x11
        /*001a*/ 	.short	(.L_8 - .L_7)
	.align		4
.L_7:
        /*001c*/ 	.word	index@($__internal_1_$__cuda_sm10x_tcgen05_guardrail_trap_phase_invalid_during_alloc)
        /*0020*/ 	.word	0x00000000


	//----- nvinfo : EIATTR_FRAME_SIZE
	.align		4
.L_8:
        /*0024*/ 	.byte	0x04, 0x11
        /*0026*/ 	.short	(.L_10 - .L_9)
	.align		4
.L_9:
        /*0028*/ 	.word	index@($__internal_0_$__cuda_sm10x_tcgen05_guardrail_trap_col_being_dealloced_not_returned_by_alloc)
        /*002c*/ 	.word	0x00000000


	//----- nvinfo : EIATTR_FRAME_SIZE
	.align		4
.L_10:
        /*0030*/ 	.byte	0x04, 0x11
        /*0032*/ 	.short	(.L_12 - .L_11)
	.align		4
.L_11:
        /*0034*/ 	.word	index@(kernel_cutlass_kernel_cudnngemm_swigludense_gemm_persistent_swigluPersistentDenseGemmKernel_object_at__TiledMMA_ThrLayoutVMNK11110000_PermutationMNK____MMAAtom_ThrID10_ShapeMNK12825616_TV_0)
        /*0038*/ 	.word	0x00000000


	//----- nvinfo : EIATTR_MIN_STACK_SIZE
	.align		4
.L_12:
        /*003c*/ 	.byte	0x04, 0x12
        /*003e*/ 	.short	(.L_14 - .L_13)
	.align		4
.L_13:
        /*0040*/ 	.word	index@(kernel_cutlass_kernel_cudnngemm_swigludense_gemm_persistent_swigluPersistentDenseGemmKernel_object_at__TiledMMA_ThrLayoutVMNK11110000_PermutationMNK____MMAAtom_ThrID10_ShapeMNK12825616_TV_0)
        /*0044*/ 	.word	0x00000000
.L_14:


//--------------------- .nv.info.kernel_cutlass_kernel_cudnngemm_swigludense_gemm_persistent_swigluPersistentDenseGemmKernel_object_at__TiledMMA_ThrLayoutVMNK11110000_PermutationMNK____MMAAtom_ThrID10_ShapeMNK12825616_TV_0 --------------------------
	.section	.nv.info.kernel_cutlass_kernel_cudnngemm_swigludense_gemm_persistent_swigluPersistentDenseGemmKernel_object_at__TiledMMA_ThrLayoutVMNK11110000_PermutationMNK____MMAAtom_ThrID10_ShapeMNK12825616_TV_0,"",@"SHT_CUDA_INFO"
	.sectionflags	@""
	.align	4


	//----- nvinfo : EIATTR_CUDA_API_VERSION
	.align		4
        /*0000*/ 	.byte	0x04, 0x37
        /*0002*/ 	.short	(.L_16 - .L_15)
.L_15:
        /*0004*/ 	.word	0x00000081


	//----- nvinfo : EIATTR_KPARAM_INFO
	.align		4
.L_16:
        /*0008*/ 	.byte	0x04, 0x17
        /*000a*/ 	.short	(.L_18 - .L_17)
.L_17:
        /*000c*/ 	.word	0x00000000
        /*0010*/ 	.short	0x0008
        /*0012*/ 	.short	0x0264
        /*0014*/ 	.byte	0x00, 0xf0, 0x11, 0x00


	//----- nvinfo : EIATTR_KPARAM_INFO
	.align		4
.L_18:
        /*0018*/ 	.byte	0x04, 0x17
        /*001a*/ 	.short	(.L_20 - .L_19)
.L_19:
        /*001c*/ 	.word	0x00000000
        /*0020*/ 	.short	0x0007
        /*0022*/ 	.short	0x0258
        /*0024*/ 	.byte	0x00, 0xf0, 0x31, 0x00


	//----- nvinfo : EIATTR_KPARAM_INFO
	.align		4
.L_20:
        /*0028*/ 	.byte	0x04, 0x17
        /*002a*/ 	.short	(.L_22 - .L_21)
.L_21:
        /*002c*/ 	.word	0x00000000
        /*0030*/ 	.short	0x0006
        /*0032*/ 	.short	0x024c
        /*0034*/ 	.byte	0x00, 0xf0, 0x31, 0x00


	//----- nvinfo : EIATTR_KPARAM_INFO
	.align		4
.L_22:
        /*0038*/ 	.byte	0x04, 0x17
        /*003a*/ 	.short	(.L_24 - .L_23)
.L_23:
        /*003c*/ 	.word	0x00000000
        /*0040*/ 	.short	0x0005
        /*0042*/ 	.short	0x0240
        /*0044*/ 	.byte	0x00, 0xf0, 0x31, 0x00


	//----- nvinfo : EIATTR_KPARAM_INFO
	.align		4
.L_24:
        /*0048*/ 	.byte	0x04, 0x17
        /*004a*/ 	.short	(.L_26 - .L_25)
.L_25:
        /*004c*/ 	.word	0x00000000
        /*0050*/ 	.short	0x0004
        /*0052*/ 	.short	0x01c0
        /*0054*/ 	.byte	0x00, 0xf0, 0x01, 0x02


	//----- nvinfo : EIATTR_KPARAM_INFO
	.align		4
.L_26:
        /*0058*/ 	.byte	0x04, 0x17
        /*005a*/ 	.short	(.L_28 - .L_27)
.L_27:
        /*005c*/ 	.word	0x00000000
        /*0060*/ 	.short	0x0003
        /*0062*/ 	.short	0x0140
        /*0064*/ 	.byte	0x00, 0xf0, 0x01, 0x02


	//----- nvinfo : EIATTR_KPARAM_INFO
	.align		4
.L_28:
        /*0068*/ 	.byte	0x04, 0x17
        /*006a*/ 	.short	(.L_30 - .L_29)
.L_29:
        /*006c*/ 	.word	0x00000000
        /*0070*/ 	.short	0x0002
        /*0072*/ 	.short	0x00c0
        /*0074*/ 	.byte	0x00, 0xf0, 0x01, 0x02


	//----- nvinfo : EIATTR_KPARAM_INFO
	.align		4
.L_30:
        /*0078*/ 	.byte	0x04, 0x17
        /*007a*/ 	.short	(.L_32 - .L_31)
.L_31:
        /*007c*/ 	.word	0x00000000
        /*0080*/ 	.short	0x0001
        /*0082*/ 	.short	0x0040
        /*0084*/ 	.byte	0x00, 0xf0, 0x01, 0x02


	//----- nvinfo : EIATTR_KPARAM_INFO
	.align		4
.L_32:
        /*0088*/ 	.byte	0x04, 0x17
        /*008a*/ 	.short	(.L_34 - .L_33)
.L_33:
        /*008c*/ 	.word	0x00000000
        /*0090*/ 	.short	0x0000
        /*0092*/ 	.short	0x0000
        /*0094*/ 	.byte	0x00, 0xf0, 0x0d, 0x00


	//----- nvinfo : EIATTR_AT_ENTRY_FRAGMENTS
	.align		4
.L_34:
        /*0098*/ 	.byte	0x04, 0x4f
        /*009a*/ 	.short	(.L_36 - .L_35)


	//   ....[0]....
.L_35:
        /*009c*/ 	.word	0x00000004


	//----- nvinfo : EIATTR_RESERVED_SMEM_USED
	.align		4
.L_36:
        /*00a0*/ 	.byte	0x01, 0x41
	.zero		2


	//----- nvinfo : EIATTR_SPARSE_MMA_MASK
	.align		4
        /*00a4*/ 	.byte	0x03, 0x50
        /*00a6*/ 	.short	0x0000


	//----- nvinfo : EIATTR_TCGEN05_1CTA_USED
	.align		4
        /*00a8*/ 	.byte	0x01, 0x51
	.zero		2


	//----- nvinfo : EIATTR_MAXREG_COUNT
	.align		4
        /*00ac*/ 	.byte	0x03, 0x1b
        /*00ae*/ 	.short	0x00ff


	//----- nvinfo : EIATTR_NUM_BARRIERS
	.align		4
        /*00b0*/ 	.byte	0x02, 0x4c
        /*00b2*/ 	.byte	0x03
	.zero		1


	//----- nvinfo : EIATTR_INT_WARP_WIDE_INSTR_OFFSETS
	.align		4
        /*00b4*/ 	.byte	0x04, 0x31
        /*00b6*/ 	.short	(.L_38 - .L_37)


	//   ....[0]....
.L_37:
        /*00b8*/ 	.word	0x00003f10


	//   ....[1]....
        /*00bc*/ 	.word	0x00003f40


	//----- nvinfo : EIATTR_COOP_GROUP_MASK_REGIDS
	.align		4
.L_38:
        /*00c0*/ 	.byte	0x04, 0x29
        /*00c2*/ 	.short	(.L_40 - .L_39)


	//   ....[0]....
.L_39:
        /*00c4*/ 	.word	0xffffffff


	//   ....[1]....
        /*00c8*/ 	.word	0xffffffff


	//   ....[2]....
        /*00cc*/ 	.word	0xffffffff


	//   ....[3]....
        /*00d0*/ 	.word	0xffffffff


	//   ....[4]....
        /*00d4*/ 	.word	0xffffffff


	//   ....[5]....
        /*00d8*/ 	.word	0xffffffff


	//   ....[6]....
        /*00dc*/ 	.word	0xffffffff


	//----- nvinfo : EIATTR_COOP_GROUP_INSTR_OFFSETS
	.align		4
.L_40:
        /*00e0*/ 	.byte	0x04, 0x28
        /*00e2*/ 	.short	(.L_42 - .L_41)


	//   ....[0]....
.L_41:
        /*00e4*/ 	.word	0x00000400


	//   ....[1]....
        /*00e8*/ 	.word	0x000005b0


	//   ....[2]....
        /*00ec*/ 	.word	0x00000650


	//   ....[3]....
        /*00f0*/ 	.word	0x00001950


	//   ....[4]....
        /*00f4*/ 	.word	0x00001c10


	//   ....[5]....
        /*00f8*/ 	.word	0x00003d90


	//   ....[6]....
        /*00fc*/ 	.word	0x00003ff0


	//----- nvinfo : EIATTR_VRC_CTA_INIT_COUNT
	.align		4
.L_42:
        /*0100*/ 	.byte	0x02, 0x4a
        /*0102*/ 	.byte	0x80
	.zero		1


	//----- nvinfo : EIATTR_MBARRIER_INSTR_OFFSETS
	.align		4
        /*0104*/ 	.byte	0x04, 0x39
        /*0106*/ 	.short	(.L_44 - .L_43)


	//   ....[0]....
.L_43:
        /*0108*/ 	.word	0x00000350
        /*010c*/ 	.word	0x000000ff
        /*0110*/ 	.word	0x00000000
        /*0114*/ 	.short	0x0100
        /*0116*/ 	.byte	0x05
	.zero		1


	//   ....[1]....
        /*0118*/ 	.word	0x00000360
        /*011c*/ 	.word	0x000000ff
        /*0120*/ 	.word	0x00000008
        /*0124*/ 	.short	0x0100
        /*0126*/ 	.byte	0x05
	.zero		1


	//   ....[2]....
        /*0128*/ 	.word	0x00000370
        /*012c*/ 	.word	0x000000ff
        /*0130*/ 	.word	0x00000010
        /*0134*/ 	.short	0x0100
        /*0136*/ 	.byte	0x05
	.zero		1


	//   ....[3]....
        /*0138*/ 	.word	0x00000380
        /*013c*/ 	.word	0x000000ff
        /*0140*/ 	.word	0x00000018
        /*0144*/ 	.short	0x0100
        /*0146*/ 	.byte	0x05
	.zero		1


	//   ....[4]....
        /*0148*/ 	.word	0x00000390
        /*014c*/ 	.word	0x000000ff
        /*0150*/ 	.word	0x00000020
        /*0154*/ 	.short	0x0100
        /*0156*/ 	.byte	0x05
	.zero		1


	//   ....[5]....
        /*0158*/ 	.word	0x000003a0
        /*015c*/ 	.word	0x000000ff
        /*0160*/ 	.word	0x00000028
        /*0164*/ 	.short	0x0100
        /*0166*/ 	.byte	0x05
	.zero		1


	//   ....[6]....
        /*0168*/ 	.word	0x00000520
        /*016c*/ 	.word	0x000000ff
        /*0170*/ 	.word	0x00000030
        /*0174*/ 	.short	0x0100
        /*0176*/ 	.byte	0x06
	.zero		1


	//   ....[7]....
        /*0178*/ 	.word	0x00000530
        /*017c*/ 	.word	0x000000ff
        /*0180*/ 	.word	0x00000038
        /*0184*/ 	.short	0x0100
        /*0186*/ 	.byte	0x06
	.zero		1


	//   ....[8]....
        /*0188*/ 	.word	0x00000540
        /*018c*/ 	.word	0x000000ff
        /*0190*/ 	.word	0x00000040
        /*0194*/ 	.short	0x0100
        /*0196*/ 	.byte	0x06
	.zero		1


	//   ....[9]....
        /*0198*/ 	.word	0x00000550
        /*019c*/ 	.word	0x000000ff
        /*01a0*/ 	.word	0x00000048
        /*01a4*/ 	.short	0x0100
        /*01a6*/ 	.byte	0x06
	.zero		1


	//   ....[10]....
        /*01a8*/ 	.word	0x00000ad0
        /*01ac*/ 	.word	0x000000ff
        /*01b0*/ 	.word	0x00000018
        /*01b4*/ 	.short	0x010a
        /*01b6*/ 	.byte	0x07
	.zero		1


	//   ....[11]....
        /*01b8*/ 	.word	0x00000c40
        /*01bc*/ 	.word	0x000000ff
        /*01c0*/ 	.word	0x00000018
        /*01c4*/ 	.short	0x010a
        /*01c6*/ 	.byte	0x09
	.zero		1


	//   ....[12]....
        /*01c8*/ 	.word	0x00000d60
        /*01cc*/ 	.word	0x000000ff
        /*01d0*/ 	.word	0x00000018
        /*01d4*/ 	.short	0x010a
        /*01d6*/ 	.byte	0x21
	.zero		1


	//   ....[13]....
        /*01d8*/ 	.word	0x00001020
        /*01dc*/ 	.word	0x000000ff
        /*01e0*/ 	.word	0x00000018
        /*01e4*/ 	.short	0x010a
        /*01e6*/ 	.byte	0x04
	.zero		1


	//   ....[14]....
        /*01e8*/ 	.word	0x00001400
        /*01ec*/ 	.word	0x000000ff
        /*01f0*/ 	.word	0x00000000
        /*01f4*/ 	.short	0x010a
        /*01f6*/ 	.byte	0x06
	.zero		1


	//   ....[15]....
        /*01f8*/ 	.word	0x00001420
        /*01fc*/ 	.word	0x000000ff
        /*0200*/ 	.word	0x00000040
        /*0204*/ 	.short	0x010a
        /*0206*/ 	.byte	0x07
	.zero		1


	//   ....[16]....
        /*0208*/ 	.word	0x000015b0
        /*020c*/ 	.word	0x000000ff
        /*0210*/ 	.word	0x00000000
        /*0214*/ 	.short	0x010a
        /*0216*/ 	.byte	0x05
	.zero		1


	//   ....[17]....
        /*0218*/ 	.word	0x00001730
        /*021c*/ 	.word	0x000000ff
        /*0220*/ 	.word	0x00000000
        /*0224*/ 	.short	0x010a
        /*0226*/ 	.byte	0x06
	.zero		1


	//   ....[18]....
        /*0228*/ 	.word	0x000018d0
        /*022c*/ 	.word	0x00000000
        /*0230*/ 	.word	0x00000040
        /*0234*/ 	.short	0x010a
        /*0236*/ 	.byte	0xff
	.zero		1


	//   ....[19]....
        /*0238*/ 	.word	0x000021e0
        /*023c*/ 	.word	0x000000ff
        /*0240*/ 	.word	0x00000030
        /*0244*/ 	.short	0x010a
        /*0246*/ 	.byte	0x17
	.zero		1


	//   ....[20]....
        /*0248*/ 	.word	0x00003b10
        /*024c*/ 	.word	0x000000ff
        /*0250*/ 	.word	0x00000040
        /*0254*/ 	.short	0x0101
        /*0256*/ 	.byte	0x17
	.zero		1


	//   ....[21]....
        /*0258*/ 	.word	0x00004050
        /*025c*/ 	.word	0x00000000
        /*0260*/ 	.word	0x00000018
        /*0264*/ 	.short	0x010a
        /*0266*/ 	.byte	0xff
	.zero		1


	//   ....[22]....
        /*0268*/ 	.word	0x000040d0
        /*026c*/ 	.word	0x00000000
        /*0270*/ 	.word	0x00000018
        /*0274*/ 	.short	0x010a
        /*0276*/ 	.byte	0xff
	.zero		1


	//   ....[23]....
        /*0278*/ 	.word	0x00004150
        /*027c*/ 	.word	0x00000000
        /*0280*/ 	.word	0x00000040
        /*0284*/ 	.short	0x010a
        /*0286*/ 	.byte	0xff
	.zero		1


	//   ....[24]....
        /*0288*/ 	.word	0x000041d0
        /*028c*/ 	.word	0x00000000
        /*0290*/ 	.word	0x00000000
        /*0294*/ 	.short	0x010a
        /*0296*/ 	.byte	0xff
	.zero		1


	//   ....[25]....
        /*0298*/ 	.word	0x00004230
        /*029c*/ 	.word	0x00000000
        /*02a0*/ 	.word	0x00000040
        /*02a4*/ 	.short	0x010a
        /*02a6*/ 	.byte	0xff
	.zero		1


	//   ....[26]....
        /*02a8*/ 	.word	0x000042a0
        /*02ac*/ 	.word	0x00000004
        /*02b0*/ 	.word	0x00000030
        /*02b4*/ 	.short	0x010a
        /*02b6*/ 	.byte	0xff
	.zero		1


	//----- nvinfo : EIATTR_NUM_MBARRIERS
	.align		4
.L_44:
        /*02b8*/ 	.byte	0x03, 0x38
        /*02ba*/ 	.short	0x000a


	//----- nvinfo : EIATTR_EXIT_INSTR_OFFSETS
	.align		4
        /*02bc*/ 	.byte	0x04, 0x1c
        /*02be*/ 	.short	(.L_46 - .L_45)


	//   ....[0]....
.L_45:
        /*02c0*/ 	.word	0x00001910


	//   ....[1]....
        /*02c4*/ 	.word	0x00004010


	//----- nvinfo : EIATTR_REQNTID
	.align		4
.L_46:
        /*02c8*/ 	.byte	0x04, 0x10
        /*02ca*/ 	.short	(.L_48 - .L_47)
.L_47:
        /*02cc*/ 	.word	0x000000c0
        /*02d0*/ 	.word	0x00000001
        /*02d4*/ 	.word	0x00000001


	//----- nvinfo : EIATTR_CRS_STACK_SIZE
	.align		4
.L_48:
        /*02d8*/ 	.byte	0x04, 0x1e
        /*02da*/ 	.short	(.L_50 - .L_49)
.L_49:
        /*02dc*/ 	.word	0x00000000


	//----- nvinfo : EIATTR_CBANK_PARAM_SIZE
	.align		4
.L_50:
        /*02e0*/ 	.byte	0x03, 0x19
        /*02e2*/ 	.short	0x0268


	//----- nvinfo : EIATTR_PARAM_CBANK
	.align		4
        /*02e4*/ 	.byte	0x04, 0x0a
        /*02e6*/ 	.short	(.L_52 - .L_51)
	.align		4
.L_51:
        /*02e8*/ 	.word	index@(.nv.constant0.kernel_cutlass_kernel_cudnngemm_swigludense_gemm_persistent_swigluPersistentDenseGemmKernel_object_at__TiledMMA_ThrLayoutVMNK11110000_PermutationMNK____MMAAtom_ThrID10_ShapeMNK12825616_TV_0)
        /*02ec*/ 	.short	0x0380
        /*02ee*/ 	.short	0x0268


	//----- nvinfo : EIATTR_SW_WAR
	.align		4
.L_52:
        /*02f0*/ 	.byte	0x04, 0x36
        /*02f2*/ 	.short	(.L_54 - .L_53)
.L_53:
        /*02f4*/ 	.word	0x00000008
.L_54:


//--------------------- .nv.compat                --------------------------
	.section	.nv.compat,"",@"SHT_CUDA_COMPAT_INFO"
	.align	4
        /*0000*/ 	.byte	0x02, 0x02, 0x02, 0x00, 0x02, 0x05, 0x05, 0x00, 0x02, 0x03, 0x01, 0x00, 0x02, 0x06, 0x01, 0x00


//--------------------- .nv.callgraph             --------------------------
	.section	.nv.callgraph,"",@"SHT_CUDA_CALLGRAPH"
	.align	4
	.sectionentsize	8
	.align		4
        /*0000*/ 	.word	0x00000000
	.align		4
        /*0004*/ 	.word	0xffffffff
	.align		4
        /*0008*/ 	.word	0x00000000
	.align		4
        /*000c*/ 	.word	0xfffffffe
	.align		4
        /*0010*/ 	.word	0x00000000
	.align		4
        /*0014*/ 	.word	0xfffffffd
	.align		4
        /*0018*/ 	.word	0x00000000
	.align		4
        /*001c*/ 	.word	0xfffffffc


//--------------------- .text.kernel_cutlass_kernel_cudnngemm_swigludense_gemm_persistent_swigluPersistentDenseGemmKernel_object_at__TiledMMA_ThrLayoutVMNK11110000_PermutationMNK____MMAAtom_ThrID10_ShapeMNK12825616_TV_0 --------------------------
	.section	.text.kernel_cutlass_kernel_cudnngemm_swigludense_gemm_persistent_swigluPersistentDenseGemmKernel_object_at__TiledMMA_ThrLayoutVMNK11110000_PermutationMNK____MMAAtom_ThrID10_ShapeMNK12825616_TV_0,"ax",@progbits
	.align	128
        .global         kernel_cutlass_kernel_cudnngemm_swigludense_gemm_persistent_swigluPersistentDenseGemmKernel_object_at__TiledMMA_ThrLayoutVMNK11110000_PermutationMNK____MMAAtom_ThrID10_ShapeMNK12825616_TV_0
        .type           kernel_cutlass_kernel_cudnngemm_swigludense_gemm_persistent_swigluPersistentDenseGemmKernel_object_at__TiledMMA_ThrLayoutVMNK11110000_PermutationMNK____MMAAtom_ThrID10_ShapeMNK12825616_TV_0,@function
        .size           kernel_cutlass_kernel_cudnngemm_swigludense_gemm_persistent_swigluPersistentDenseGemmKernel_object_at__TiledMMA_ThrLayoutVMNK11110000_PermutationMNK____MMAAtom_ThrID10_ShapeMNK12825616_TV_0,(.L_x_57 - kernel_cutlass_kernel_cudnngemm_swigludense_gemm_persistent_swigluPersistentDenseGemmKernel_object_at__TiledMMA_ThrLayoutVMNK11110000_PermutationMNK____MMAAtom_ThrID10_ShapeMNK12825616_TV_0)
        .other          kernel_cutlass_kernel_cudnngemm_swigludense_gemm_persistent_swigluPersistentDenseGemmKernel_object_at__TiledMMA_ThrLayoutVMNK11110000_PermutationMNK____MMAAtom_ThrID10_ShapeMNK12825616_TV_0,@"STO_CUDA_ENTRY STV_DEFAULT"
kernel_cutlass_kernel_cudnngemm_swigludense_gemm_persistent_swigluPersistentDenseGemmKernel_object_at__TiledMMA_ThrLayoutVMNK11110000_PermutationMNK____MMAAtom_ThrID10_ShapeMNK12825616_TV_0:
.text.kernel_cutlass_kernel_cudnngemm_swigludense_gemm_persistent_swigluPersistentDenseGemmKernel_object_at__TiledMMA_ThrLayoutVMNK11110000_PermutationMNK____MMAAtom_ThrID10_ShapeMNK12825616_TV_0:
[----:B------:R-:W1:Y:S01]  /*0000*/  LDC R1, c[0x0][0x37c] ;  /* 0x0000df00ff017b82 */ /* 0x000e620000000800 */
[----:B------:R-:W2:Y:S07]  /*0010*/  S2R R3, SR_TID.X ;  /* 0x0000000000037919 */ /* 0x000eae0000002100 */
[----:B------:R-:W3:Y:S01]  /*0020*/  S2UR UR13, SR_CgaCtaId ;  /* 0x00000000000d79c3 */ /* 0x000ee20000008800 */
[----:B------:R-:W4:Y:S01]  /*0030*/  LDCU.U8 UR8, c[0x0][0x382] ;  /* 0x00007040ff0877ac */ /* 0x000f220008000000 */
[----:B------:R-:W5:Y:S01]  /*0040*/  LDCU.U8 UR5, c[0x0][0x381] ;  /* 0x00007020ff0577ac */ /* 0x000f620008000000 */
[----:B------:R-:W2:Y:S01]  /*0050*/  LDCU UR6, c[0x0][0x36c] ;  /* 0x00006d80ff0677ac */ /* 0x000ea20008000800 */
[----:B------:R-:W-:Y:S01]  /*0060*/  UMOV UR12, 0xf ;  /* 0x0000000f000c7882 */ /* 0x000fe20000000000 */
[----:B----4-:R-:W-:-:S02]  /*0070*/  ULOP3.LUT UR8, UR8, 0x1, URZ, 0xc0, !UPT ;  /* 0x0000000108087892 */ /* 0x010fc4000f8ec0ff */
[----:B-----5:R-:W-:Y:S02]  /*0080*/  ULOP3.LUT UR5, UR5, 0x1, URZ, 0xc0, !UPT ;  /* 0x0000000105057892 */ /* 0x020fe4000f8ec0ff */
[----:B---3--:R-:W-:Y:S02]  /*0090*/  USHF.R.S32.HI UR4, URZ, 0x1f, UR13 ;  /* 0x0000001fff047899 */ /* 0x008fe4000801140d */
[----:B--2---:R-:W-:Y:S02]  /*00a0*/  UISETP.EQ.U32.AND UP2, UPT, UR6, 0x1, UPT ;  /* 0x000000010600788c */ /* 0x004fe4000bf42070 */
[----:B------:R-:W-:Y:S01]  /*00b0*/  ULEA.HI UR4, UR4, UR13, URZ, 0x2 ;  /* 0x0000000d04047291 */ /* 0x000fe2000f8f10ff */
[----:B------:R-:W-:Y:S01]  /*00c0*/  SHF.R.U32.HI R0, RZ, 0x5, R3 ;  /* 0x00000005ff007819 */ /* 0x000fe20000011603 */
[----:B------:R-:W-:Y:S02]  /*00d0*/  UISETP.NE.U32.AND UP6, UPT, UR8, 0x1, UPT ;  /* 0x000000010800788c */ /* 0x000fe4000bfc5070 */
[----:B------:R-:W-:Y:S01]  /*00e0*/  USHF.R.S32.HI UR23, URZ, 0x2, UR4 ;  /* 0x00000002ff177899 */ /* 0x000fe20008011404 */
[----:B------:R-:W-:Y:S01]  /*00f0*/  R2UR UR21, R0 ;  /* 0x00000000001572ca */ /* 0x000fe200000e0000 */
[----:B------:R-:W-:-:S02]  /*0100*/  ULOP3.LUT UR25, UR4, 0xfffffffc, URZ, 0xc0, !UPT ;  /* 0xfffffffc04197892 */ /* 0x000fc4000f8ec0ff */
[----:B------:R-:W-:Y:S02]  /*0110*/  ULEA.HI UR7, UR4, UR23, URZ, 0x1 ;  /* 0x0000001704077291 */ /* 0x000fe4000f8f08ff */
[----:B------:R-:W-:Y:S02]  /*0120*/  UISETP.NE.U32.AND UP5, UPT, UR5, 0x1, UPT ;  /* 0x000000010500788c */ /* 0x000fe4000bfa5070 */
[----:B------:R-:W-:Y:S02]  /*0130*/  ULOP3.LUT UR7, UR7, 0xfffffffe, URZ, 0xc0, !UPT ;  /* 0xfffffffe07077892 */ /* 0x000fe4000f8ec0ff */
[----:B------:R-:W-:Y:S02]  /*0140*/  UIADD3 UR25, UPT, UPT, -UR25, UR13, URZ ;  /* 0x0000000d19197290 */ /* 0x000fe4000fffe1ff */
[----:B------:R-:W-:Y:S02]  /*0150*/  UIADD3 UR23, UPT, UPT, UR23, -UR7, URZ ;  /* 0x8000000717177290 */ /* 0x000fe4000fffe0ff */
[----:B------:R-:W-:-:S02]  /*0160*/  UISETP.NE.AND UP4, UPT, UR21, 0x5, UPT ;  /* 0x000000051500788c */ /* 0x000fc4000bf85270 */
[----:B------:R-:W-:Y:S02]  /*0170*/  USHF.L.U32 UR4, UR23, 0x2, URZ ;  /* 0x0000000217047899 */ /* 0x000fe400080006ff */
[----:B------:R-:W-:Y:S02]  /*0180*/  UISETP.NE.AND UP3, UPT, UR21, URZ, UPT ;  /* 0x000000ff1500728c */ /* 0x000fe4000bf65270 */
[----:B------:R-:W-:-:S03]  /*0190*/  USHF.L.U32 UR12, UR12, UR4, URZ ;  /* 0x000000040c0c7299 */ /* 0x000fc600080006ff */
[----:B-1----:R-:W-:Y:S09]  /*01a0*/  BRA.U UP4, `(.L_x_0) ;  /* 0x0000000104387547 */ /* 0x002ff2000b800000 */
[----:B------:R-:W1:Y:S02]  /*01b0*/  LDCU.64 UR4, c[0x0][0x348] ;  /* 0x00006900ff0477ac */ /* 0x000e640008000a00 */
[----:B-1----:R-:W-:Y:S02]  /*01c0*/  UIADD3 UR10, UP1, UPT, UR4, 0x40, URZ ;  /* 0x00000040040a7890 */ /* 0x002fe4000ff3e0ff */
[----:B------:R-:W-:Y:S02]  /*01d0*/  UIADD3 UR8, UP0, UPT, UR4, 0xc0, URZ ;  /* 0x000000c004087890 */ /* 0x000fe4000ff1e0ff */
[----:B------:R-:W-:Y:S02]  /*01e0*/  UIADD3.X UR11, UPT, UPT, URZ, UR5, URZ, UP1, !UPT ;  /* 0x00000005ff0b7290 */ /* 0x000fe40008ffe4ff */
[----:B------:R-:W-:Y:S02]  /*01f0*/  UIADD3 UR6, UP1, UPT, UR4, 0x140, URZ ;  /* 0x0000014004067890 */ /* 0x000fe4000ff3e0ff */
[----:B------:R-:W-:-:S02]  /*0200*/  UIADD3.X UR9, UPT, UPT, URZ, UR5, URZ, UP0, !UPT ;  /* 0x00000005ff097290 */ /* 0x000fc400087fe4ff */
[----:B------:R-:W-:Y:S02]  /*0210*/  UIADD3 UR4, UP0, UPT, UR4, 0x1c0, URZ ;  /* 0x000001c004047890 */ /* 0x000fe4000ff1e0ff */
[----:B------:R-:W-:Y:S01]  /*0220*/  UIADD3.X UR7, UPT, UPT, URZ, UR5, URZ, UP1, !UPT ;  /* 0x00000005ff077290 */ /* 0x000fe20008ffe4ff */
[----:B------:R1:W-:Y:S01]  /*0230*/  UTMACCTL.PF [UR10] ;  /* 0x000000000a0079b9 */ /* 0x0003e20008040000 */
[----:B------:R-:W-:-:S03]  /*0240*/  UIADD3.X UR5, UPT, UPT, URZ, UR5, URZ, UP0, !UPT ;  /* 0x00000005ff057290 */ /* 0x000fc600087fe4ff */
[----:B------:R1:W-:Y:S04]  /*0250*/  UTMACCTL.PF [UR8] ;  /* 0x00000000080079b9 */ /* 0x0003e80008040000 */
[----:B------:R1:W-:Y:S02]  /*0260*/  UTMACCTL.PF [UR6] ;  /* 0x00000000060079b9 */ /* 0x0003e40008040000 */
[----:B------:R1:W-:Y:S02]  /*0270*/  UTMACCTL.PF [UR4] ;  /* 0x00000000040079b9 */ /* 0x0003e40008040000 */
[----:B-1----:R-:W-:Y:S01]  /*0280*/  NOP ;  /* 0x0000000000007918 */ /* 0x002fe20000000000 */
.L_x_0:
[----:B------:R-:W-:Y:S05]  /*0290*/  BRA.U UP3, `(.L_x_1) ;  /* 0x0000000103487547 */ /* 0x000fea000b800000 */
[----:B------:R-:W-:Y:S01]  /*02a0*/  UMOV UR5, 0x400 ;  /* 0x0000040000057882 */ /* 0x000fe20000000000 */
[----:B------:R-:W-:Y:S01]  /*02b0*/  UMOV UR6, 0x1 ;  /* 0x0000000100067882 */ /* 0x000fe20000000000 */
[----:B------:R-:W-:Y:S02]  /*02c0*/  ULEA UR5, UR13, UR5, 0x18 ;  /* 0x000000050d057291 */ /* 0x000fe4000f8ec0ff */
[----:B------:R-:W-:-:S04]  /*02d0*/  UIADD3 UR6, UPT, UPT, -UR6, 0x100000, URZ ;  /* 0x0010000006067890 */ /* 0x000fc8000fffe1ff */
[----:B------:R-:W-:Y:S02]  /*02e0*/  USHF.L.U32 UR7, UR6, 0xb, URZ ;  /* 0x0000000b06077899 */ /* 0x000fe400080006ff */
[----:B------:R-:W-:Y:S01]  /*02f0*/  USHF.L.U32 UR6, UR6, 0x1, URZ ;  /* 0x0000000106067899 */ /* 0x000fe200080006ff */
[----:B------:R-:W-:Y:S02]  /*0300*/  UMOV UR4, 0x5 ;  /* 0x0000000500047882 */ /* 0x000fe40000000000 */
[----:B------:R-:W-:-:S04]  /*0310*/  UIADD3 UR8, UPT, UPT, -UR4, 0x100000, URZ ;  /* 0x0010000004087890 */ /* 0x000fc8000fffe1ff */
[----:B------:R-:W-:Y:S02]  /*0320*/  USHF.L.U32 UR9, UR8, 0xb, URZ ;  /* 0x0000000b08097899 */ /* 0x000fe400080006ff */
[----:B------:R-:W-:Y:S01]  /*0330*/  USHF.L.U32 UR8, UR8, 0x1, URZ ;  /* 0x0000000108087899 */ /* 0x000fe200080006ff */
[----:B------:R-:W1:Y:S02]  /*0340*/  FENCE.VIEW.ASYNC.S ;  /* 0x00000000000073c6 */ /* 0x000e640000000000 */
[----:B-1----:R1:W2:Y:S01]  /*0350*/  SYNCS.EXCH.64 URZ, [UR5], UR6 ;  /* 0x0000000605ff75b2 */ /* 0x0022a20008000100 */
[----:B------:R1:W3:Y:S01]  /*0360*/  SYNCS.EXCH.64 URZ, [UR5+0x8], UR6 ;  /* 0x0000080605ff75b2 */ /* 0x0002e20008000100 */
[----:B------:R1:W4:Y:S07]  /*0370*/  SYNCS.EXCH.64 URZ, [UR5+0x10], UR6 ;  /* 0x0000100605ff75b2 */ /* 0x00032e0008000100 */
[----:B------:R1:W5:Y:S01]  /*0380*/  SYNCS.EXCH.64 URZ, [UR5+0x18], UR8 ;  /* 0x0000180805ff75b2 */ /* 0x0003620008000100 */
[----:B------:R1:W1:Y:S01]  /*0390*/  SYNCS.EXCH.64 URZ, [UR5+0x20], UR8 ;  /* 0x0000200805ff75b2 */ /* 0x0002620008000100 */
[----:B------:R1:W1:Y:S01]  /*03a0*/  SYNCS.EXCH.64 URZ, [UR5+0x28], UR8 ;  /* 0x0000280805ff75b2 */ /* 0x0002620008000100 */
[----:B------:R-:W-:Y:S01]  /*03b0*/  NOP ;  /* 0x0000000000007918 */ /* 0x000fe20000000000 */
.L_x_1:
[----:B------:R-:W-:Y:S01]  /*03c0*/  NOP ;  /* 0x0000000000007918 */ /* 0x000fe20000000000 */
[----:B------:R-:W-:Y:S05]  /*03d0*/  BRA.U !UP2, `(.L_x_2) ;  /* 0x000000010a087547 */ /* 0x000fea000b800000 */
[----:B-12345:R-:W-:Y:S01]  /*03e0*/  UCGABAR_ARV ;  /* 0x00000000000079c7 */ /* 0x03efe20008000000 */
[----:B------:R-:W-:Y:S05]  /*03f0*/  BRA `(.L_x_3) ;  /* 0x0000000000047947 */ /* 0x000fea0003800000 */
.L_x_2:
[----:B-12345:R-:W-:Y:S01]  /*0400*/  NOP ;  /* 0x0000000000007918 */ /* 0x03efe20000000000 */
.L_x_3:
[----:B------:R-:W-:Y:S05]  /*0410*/  BRA.U !UP2, `(.L_x_4) ;  /* 0x000000010a0c7547 */ /* 0x000fea000b800000 */
[----:B------:R-:W-:Y:S01]  /*0420*/  UCGABAR_WAIT ;  /* 0x0000000000007dc7 */ /* 0x000fe20008000000 */
[----:B------:R-:W-:Y:S01]  /*0430*/  CCTL.IVALL ;  /* 0x00000000ff00798f */ /* 0x000fe20002000000 */
[----:B------:R-:W-:Y:S05]  /*0440*/  BRA `(.L_x_5) ;  /* 0x0000000000047947 */ /* 0x000fea0003800000 */
.L_x_4:
[----:B------:R-:W-:Y:S06]  /*0450*/  BAR.SYNC.DEFER_BLOCKING 0x0 ;  /* 0x0000000000007b1d */ /* 0x000fec0000010000 */
.L_x_5:
[----:B------:R-:W-:Y:S05]  /*0460*/  BRA.U UP3, `(.L_x_6) ;  /* 0x0000000103407547 */ /* 0x000fea000b800000 */
[----:B------:R-:W-:Y:S01]  /*0470*/  UMOV UR6, 0x400 ;  /* 0x0000040000067882 */ /* 0x000fe20000000000 */
[----:B------:R-:W-:Y:S01]  /*0480*/  UMOV UR5, 0x1 ;  /* 0x0000000100057882 */ /* 0x000fe20000000000 */
[----:B------:R-:W-:Y:S01]  /*0490*/  UMOV UR4, 0x4 ;  /* 0x0000000400047882 */ /* 0x000fe20000000000 */
[----:B------:R-:W-:Y:S02]  /*04a0*/  ULEA UR6, UR13, UR6, 0x18 ;  /* 0x000000060d067291 */ /* 0x000fe4000f8ec0ff */
[----:B------:R-:W-:-:S04]  /*04b0*/  UIADD3 UR8, UPT, UPT, -UR5, 0x100000, URZ ;  /* 0x0010000005087890 */ /* 0x000fc8000fffe1ff */
[----:B------:R-:W-:Y:S02]  /*04c0*/  USHF.L.U32 UR9, UR8, 0xb, URZ ;  /* 0x0000000b08097899 */ /* 0x000fe400080006ff */
[----:B------:R-:W-:Y:S02]  /*04d0*/  USHF.L.U32 UR8, UR8, 0x1, URZ ;  /* 0x0000000108087899 */ /* 0x000fe400080006ff */
[----:B------:R-:W-:-:S04]  /*04e0*/  UIADD3 UR4, UPT, UPT, -UR4, 0x100000, URZ ;  /* 0x0010000004047890 */ /* 0x000fc8000fffe1ff */
[----:B------:R-:W-:Y:S02]  /*04f0*/  USHF.L.U32 UR5, UR4, 0xb, URZ ;  /* 0x0000000b04057899 */ /* 0x000fe400080006ff */
[----:B------:R-:W-:Y:S01]  /*0500*/  USHF.L.U32 UR4, UR4, 0x1, URZ ;  /* 0x0000000104047899 */ /* 0x000fe200080006ff */
[----:B------:R-:W1:Y:S03]  /*0510*/  FENCE.VIEW.ASYNC.S ;  /* 0x00000000000073c6 */ /* 0x000e660000000000 */
[----:B-1----:R1:W2:Y:S01]  /*0520*/  SYNCS.EXCH.64 URZ, [UR6+0x30], UR8 ;  /* 0x0000300806ff75b2 */ /* 0x0022a20008000100 */
[----:B------:R1:W3:Y:S07]  /*0530*/  SYNCS.EXCH.64 URZ, [UR6+0x38], UR8 ;  /* 0x0000380806ff75b2 */ /* 0x0002ee0008000100 */
[----:B------:R1:W4:Y:S01]  /*0540*/  SYNCS.EXCH.64 URZ, [UR6+0x40], UR4 ;  /* 0x0000400406ff75b2 */ /* 0x0003220008000100 */
[----:B------:R1:W5:Y:S01]  /*0550*/  SYNCS.EXCH.64 URZ, [UR6+0x48], UR4 ;  /* 0x0000480406ff75b2 */ /* 0x0003620008000100 */
[----:B------:R-:W-:Y:S01]  /*0560*/  NOP ;  /* 0x0000000000007918 */ /* 0x000fe20000000000 */
.L_x_6:
[----:B------:R-:W-:Y:S01]  /*0570*/  NOP ;  /* 0x0000000000007918 */ /* 0x000fe20000000000 */
[----:B------:R-:W-:Y:S05]  /*0580*/  BRA.U !UP2, `(.L_x_7) ;  /* 0x000000010a087547 */ /* 0x000fea000b800000 */
[----:B--2345:R-:W-:Y:S01]  /*0590*/  UCGABAR_ARV ;  /* 0x00000000000079c7 */ /* 0x03cfe20008000000 */
[----:B------:R-:W-:Y:S05]  /*05a0*/  BRA `(.L_x_8) ;  /* 0x0000000000047947 */ /* 0x000fea0003800000 */
.L_x_7:
[----:B--2345:R-:W-:Y:S01]  /*05b0*/  NOP ;  /* 0x0000000000007918 */ /* 0x03cfe20000000000 */
.L_x_8:
[----:B------:R-:W-:Y:S05]  /*05c0*/  BRA.U !UP2, `(.L_x_9) ;  /* 0x000000010a0c7547 */ /* 0x000fea000b800000 */
[----:B------:R-:W-:Y:S01]  /*05d0*/  UCGABAR_WAIT ;  /* 0x0000000000007dc7 */ /* 0x000fe20008000000 */
[----:B------:R-:W-:Y:S01]  /*05e0*/  CCTL.IVALL ;  /* 0x00000000ff00798f */ /* 0x000fe20002000000 */
[----:B------:R-:W-:Y:S05]  /*05f0*/  BRA `(.L_x_10) ;  /* 0x0000000000047947 */ /* 0x000fea0003800000 */
.L_x_9:
[----:B------:R-:W-:Y:S06]  /*0600*/  BAR.SYNC.DEFER_BLOCKING 0x0 ;  /* 0x0000000000007b1d */ /* 0x000fec0000010000 */
.L_x_10:
[----:B------:R-:W-:Y:S01]  /*0610*/  NOP ;  /* 0x0000000000007918 */ /* 0x000fe20000000000 */
[----:B------:R-:W-:Y:S05]  /*0620*/  BRA.U !UP2, `(.L_x_11) ;  /* 0x000000010a087547 */ /* 0x000fea000b800000 */
[----:B------:R-:W-:Y:S01]  /*0630*/  UCGABAR_ARV ;  /* 0x00000000000079c7 */ /* 0x000fe20008000000 */
[----:B------:R-:W-:Y:S05]  /*0640*/  BRA `(.L_x_12) ;  /* 0x0000000000047947 */ /* 0x000fea0003800000 */
.L_x_11:
[----:B------:R-:W-:Y:S01]  /*0650*/  NOP ;  /* 0x0000000000007918 */ /* 0x000fe20000000000 */
.L_x_12:
[----:B------:R-:W-:Y:S05]  /*0660*/  BRA.U !UP2, `(.L_x_13) ;  /* 0x000000010a0c7547 */ /* 0x000fea000b800000 */
[----:B------:R-:W-:Y:S01]  /*0670*/  UCGABAR_WAIT ;  /* 0x0000000000007dc7 */ /* 0x000fe20008000000 */
[----:B------:R-:W-:Y:S01]  /*0680*/  CCTL.IVALL ;  /* 0x00000000ff00798f */ /* 0x000fe20002000000 */
[----:B------:R-:W-:Y:S05]  /*0690*/  BRA `(.L_x_14) ;  /* 0x0000000000047947 */ /* 0x000fea0003800000 */
.L_x_13:
[----:B------:R-:W-:Y:S06]  /*06a0*/  BAR.SYNC.DEFER_BLOCKING 0x0 ;  /* 0x0000000000007b1d */ /* 0x000fec0000010000 */
.L_x_14:
[----:B------:R-:W-:Y:S01]  /*06b0*/  UMOV UR24, 0x11 ;  /* 0x0000001100187882 */ /* 0x000fe20000000000 */
[----:B------:R-:W2:Y:S01]  /*06c0*/  LDCU.U8 UR20, c[0x0][0x5c8] ;  /* 0x0000b900ff1477ac */ /* 0x000ea20008000000 */
[----:B------:R-:W3:Y:S01]  /*06d0*/  LDCU.U8 UR19, c[0x0][0x5c9] ;  /* 0x0000b920ff1377ac */ /* 0x000ee20008000000 */
[----:B------:R-:W4:Y:S01]  /*06e0*/  LDCU.U8 UR18, c[0x0][0x5d4] ;  /* 0x0000ba80ff1277ac */ /* 0x000f220008000000 */
[----:B------:R-:W5:Y:S01]  /*06f0*/  LDCU.U8 UR17, c[0x0][0x5d5] ;  /* 0x0000baa0ff1177ac */ /* 0x000f620008000000 */
[----:B------:R-:W1:Y:S01]  /*0700*/  LDCU.U8 UR16, c[0x0][0x5e0] ;  /* 0x0000bc00ff1077ac */ /* 0x000e620008000000 */
[----:B------:R-:W1:Y:S01]  /*0710*/  LDCU.U8 UR15, c[0x0][0x5e1] ;  /* 0x0000bc20ff0f77ac */ /* 0x000e620008000000 */
[----:B------:R-:W-:Y:S01]  /*0720*/  USHF.L.U32 UR24, UR24, UR25, URZ ;  /* 0x0000001918187299 */ /* 0x000fe200080006ff */
[----:B------:R-:W-:Y:S05]  /*0730*/  BRA.U UP4, `(.L_x_15) ;  /* 0x00000009044c7547 */ /* 0x000fea000b800000 */
[----:B------:R-:W5:Y:S01]  /*0740*/  S2UR UR29, SR_CTAID.Z ;  /* 0x00000000001d79c3 */ /* 0x000f620000002700 */
[----:B------:R-:W-:Y:S01]  /*0750*/  UMOV UR22, 0x1 ;  /* 0x0000000100167882 */ /* 0x000fe20000000000 */
[----:B------:R-:W-:Y:S01]  /*0760*/  UMOV UR14, URZ ;  /* 0x000000ff000e7c82 */ /* 0x000fe20008000000 */
[----:B-----5:R-:W-:-:S09]  /*0770*/  UISETP.GT.U32.AND UP0, UPT, UR29, 0x3f, UPT ;  /* 0x0000003f1d00788c */ /* 0x020fd2000bf04070 */
[----:B------:R-:W-:Y:S05]  /*0780*/  BRA.U UP0, `(.L_x_16) ;  /* 0x0000000500ec7547 */ /* 0x000fea000b800000 */
[----:B-1----:R-:W1:Y:S01]  /*0790*/  LDCU.64 UR4, c[0x0][0x5c0] ;  /* 0x0000b800ff0477ac */ /* 0x002e620008000a00 */
[----:B------:R-:W5:Y:S01]  /*07a0*/  S2UR UR14, SR_CTAID.Y ;  /* 0x00000000000e79c3 */ /* 0x000f620000002600 */
[----:B------:R-:W4:Y:S01]  /*07b0*/  LDCU UR8, c[0x0][0x5d0] ;  /* 0x0000ba00ff0877ac */ /* 0x000f220008000800 */
[----:B------:R-:W3:Y:S06]  /*07c0*/  LDCU UR10, c[0x0][0x374] ;  /* 0x00006e80ff0a77ac */ /* 0x000eec0008000800 */
[----:B------:R-:W2:Y:S01]  /*07d0*/  S2UR UR11, SR_CTAID.X ;  /* 0x00000000000b79c3 */ /* 0x000ea20000002500 */
[----:B------:R-:W-:Y:S01]  /*07e0*/  UMOV UR22, 0x400 ;  /* 0x0000040000167882 */ /* 0x000fe20000000000 */
[----:B------:R-:W2:Y:S01]  /*07f0*/  LDCU.64 UR30, c[0x0][0x348] ;  /* 0x00006900ff1e77ac */ /* 0x000ea20008000a00 */
[----:B-1----:R-:W-:-:S04]  /*0800*/  UIMAD.WIDE.U32 UR6, UR29, UR5, URZ ;  /* 0x000000051d0672a5 */ /* 0x002fc8000f8e00ff */
[----:B------:R-:W-:Y:S02]  /*0810*/  UIADD3 UR5, UPT, UPT, UR29, -UR7, URZ ;  /* 0x800000071d057290 */ /* 0x000fe4000fffe0ff */
[----:B-----5:R-:W-:Y:S02]  /*0820*/  USHF.L.U32 UR14, UR14, 0x8, URZ ;  /* 0x000000080e0e7899 */ /* 0x020fe400080006ff */
[----:B--2---:R-:W-:Y:S02]  /*0830*/  USHF.R.U32.HI UR5, URZ, UR20, UR5 ;  /* 0x00000014ff057299 */ /* 0x004fe40008011605 */
[----:B------:R-:W-:Y:S02]  /*0840*/  ULOP3.LUT UR27, UR14, 0x100, URZ, 0xc0, !UPT ;  /* 0x000001000e1b7892 */ /* 0x000fe4000f8ec0ff */
[----:B------:R-:W-:Y:S02]  /*0850*/  UIADD3 UR5, UPT, UPT, UR7, UR5, URZ ;  /* 0x0000000507057290 */ /* 0x000fe4000fffe0ff */
[----:B------:R-:W-:-:S02]  /*0860*/  USHF.L.U32 UR11, UR11, 0x7, URZ ;  /* 0x000000070b0b7899 */ /* 0x000fc400080006ff */
[----:B---3--:R-:W-:Y:S02]  /*0870*/  USHF.R.U32.HI UR6, URZ, UR19, UR5 ;  /* 0x00000013ff067299 */ /* 0x008fe40008011605 */
[----:B------:R-:W-:Y:S02]  /*0880*/  ULOP3.LUT UR28, UR11, 0x180, URZ, 0xc0, !UPT ;  /* 0x000001800b1c7892 */ /* 0x000fe4000f8ec0ff */
[----:B------:R-:W-:Y:S01]  /*0890*/  UIADD3 UR6, UPT, UPT, -UR6, URZ, URZ ;  /* 0x000000ff06067290 */ /* 0x000fe2000fffe1ff */
[----:B------:R-:W-:-:S03]  /*08a0*/  UMOV UR14, URZ ;  /* 0x000000ff000e7c82 */ /* 0x000fc60008000000 */
[----:B------:R-:W-:Y:S01]  /*08b0*/  UIMAD UR6, UR6, UR4, UR29 ;  /* 0x00000004060672a4 */ /* 0x000fe2000f8e021d */
[----:B------:R-:W1:Y:S03]  /*08c0*/  LDCU.64 UR4, c[0x0][0x5d8] ;  /* 0x0000bb00ff0477ac */ /* 0x000e660008000a00 */
[----:B----4-:R-:W-:-:S04]  /*08d0*/  UIMAD.WIDE.U32 UR8, UR6, UR8, URZ ;  /* 0x00000008060872a5 */ /* 0x010fc8000f8e00ff */
[----:B------:R-:W-:-:S04]  /*08e0*/  UIADD3 UR7, UPT, UPT, UR6, -UR9, URZ ;  /* 0x8000000906077290 */ /* 0x000fc8000fffe0ff */
[----:B------:R-:W-:-:S04]  /*08f0*/  USHF.R.U32.HI UR7, URZ, UR18, UR7 ;  /* 0x00000012ff077299 */ /* 0x000fc80008011607 */
[----:B------:R-:W-:-:S04]  /*0900*/  UIADD3 UR7, UPT, UPT, UR9, UR7, URZ ;  /* 0x0000000709077290 */ /* 0x000fc8000fffe0ff */
[----:B------:R-:W-:-:S04]  /*0910*/  USHF.R.U32.HI UR7, URZ, UR17, UR7 ;  /* 0x00000011ff077299 */ /* 0x000fc80008011607 */
[----:B-1----:R-:W-:-:S07]  /*0920*/  UIMAD.WIDE.U32 UR8, UR7, UR5, URZ ;  /* 0x00000005070872a5 */ /* 0x002fce000f8e00ff */
[----:B------:R-:W-:Y:S02]  /*0930*/  UMOV UR13, UR9 ;  /* 0x00000009000d7c82 */ /* 0x000fe40008000000 */
[----:B------:R-:W-:Y:S02]  /*0940*/  UIADD3 UR5, UPT, UPT, UR7, -UR13, URZ ;  /* 0x8000000d07057290 */ /* 0x000fe4000fffe0ff */
[----:B------:R-:W1:Y:S02]  /*0950*/  LDCU UR9, c[0x0][0x370] ;  /* 0x00006e00ff0977ac */ /* 0x000e640008000800 */
[----:B------:R-:W-:Y:S01]  /*0960*/  USHF.R.U32.HI UR5, URZ, UR16, UR5 ;  /* 0x00000010ff057299 */ /* 0x000fe20008011605 */
[----:B------:R-:W2:Y:S03]  /*0970*/  LDCU UR8, c[0x0][0x378] ;  /* 0x00006f00ff0877ac */ /* 0x000ea60008000800 */
[----:B------:R-:W-:Y:S01]  /*0980*/  UIADD3 UR5, UPT, UPT, UR13, UR5, URZ ;  /* 0x000000050d057290 */ /* 0x000fe2000fffe0ff */
[----:B------:R-:W3:Y:S03]  /*0990*/  S2UR UR13, SR_CgaCtaId ;  /* 0x00000000000d79c3 */ /* 0x000ee60000008800 */
[----:B------:R-:W-:-:S04]  /*09a0*/  USHF.R.U32.HI UR5, URZ, UR15, UR5 ;  /* 0x0000000fff057299 */ /* 0x000fc80008011605 */
[----:B------:R-:W-:Y:S02]  /*09b0*/  UIADD3 UR5, UPT, UPT, -UR5, URZ, URZ ;  /* 0x000000ff05057290 */ /* 0x000fe4000fffe1ff */
[----:B-1----:R-:W-:Y:S02]  /*09c0*/  UIMAD UR9, UR10, UR9, URZ ;  /* 0x000000090a0972a4 */ /* 0x002fe4000f8e02ff */
[----:B------:R-:W-:Y:S02]  /*09d0*/  UIMAD UR4, UR5, UR4, UR7 ;  /* 0x00000004050472a4 */ /* 0x000fe4000f8e0207 */
[----:B--2---:R-:W-:Y:S02]  /*09e0*/  UIMAD UR8, UR9, UR8, URZ ;  /* 0x00000008090872a4 */ /* 0x004fe4000f8e02ff */
[----:B------:R-:W-:Y:S02]  /*09f0*/  UIADD3 UR7, UPT, UPT, -UR7, URZ, URZ ;  /* 0x000000ff07077290 */ /* 0x000fe4000fffe1ff */
[----:B------:R-:W-:Y:S01]  /*0a00*/  USHF.R.S32.HI UR26, URZ, 0x1f, UR8 ;  /* 0x0000001fff1a7899 */ /* 0x000fe20008011408 */
[----:B------:R-:W1:Y:S03]  /*0a10*/  LDCU UR5, c[0x0][0x5cc] ;  /* 0x0000b980ff0577ac */ /* 0x000e660008000800 */
[----:B------:R-:W-:-:S02]  /*0a20*/  ULEA.HI UR26, UR26, UR8, URZ, 0x3 ;  /* 0x000000081a1a7291 */ /* 0x000fc4000f8f18ff */
[----:B---3--:R-:W-:-:S03]  /*0a30*/  ULEA UR13, UR13, UR22, 0x18 ;  /* 0x000000160d0d7291 */ /* 0x008fc6000f8ec0ff */
[----:B------:R-:W-:Y:S01]  /*0a40*/  UMOV UR22, 0x1 ;  /* 0x0000000100167882 */ /* 0x000fe20000000000 */
[----:B-1----:R-:W-:-:S12]  /*0a50*/  UIMAD UR5, UR7, UR5, UR6 ;  /* 0x00000005070572a4 */ /* 0x002fd8000f8e0206 */
.L_x_20:
[----:B------:R-:W-:Y:S01]  /*0a60*/  USHF.L.U32 UR6, UR22, 0x1f, URZ ;  /* 0x0000001f16067899 */ /* 0x000fe200080006ff */
[----:B------:R-:W-:Y:S01]  /*0a70*/  HFMA2 R2, -RZ, RZ, 0, -2 ;  /* 0x0000c000ff027431 */ /* 0x000fe200000001ff */
[----:B------:R-:W-:Y:S02]  /*0a80*/  ULEA UR7, UR14, UR13, 0x3 ;  /* 0x0000000d0e077291 */ /* 0x000fe4000f8e18ff */
[----:B------:R-:W-:Y:S02]  /*0a90*/  ULEA UR11, UR5, UR28, 0x9 ;  /* 0x0000001c050b7291 */ /* 0x000fe4000f8e48ff */
[----:B------:R-:W-:Y:S01]  /*0aa0*/  MOV R0, UR6 ;  /* 0x0000000600007c02 */ /* 0x000fe20008000f00 */
[----:B------:R-:W-:Y:S02]  /*0ab0*/  UIADD3 UR40, UP1, UPT, UR30, 0x40, URZ ;  /* 0x000000401e287890 */ /* 0x000fe4000ff3e0ff */
[----:B------:R-:W-:Y:S02]  /*0ac0*/  UIADD3 UR38, UP0, UPT, UR30, 0xc0, URZ ;  /* 0x000000c01e267890 */ /* 0x000fe4000ff1e0ff */
[----:B----4-:R1:W2:Y:S01]  /*0ad0*/  SYNCS.PHASECHK.TRANS64.TRYWAIT P2, [UR7+0x18], R0 ;  /* 0x00001800ff0075a7 */ /* 0x0102a20008041107 */
[----:B------:R-:W-:-:S02]  /*0ae0*/  ULEA UR7, UR4, UR27, 0x9 ;  /* 0x0000001b04077291 */ /* 0x000fc4000f8e48ff */
[----:B------:R-:W-:Y:S02]  /*0af0*/  UIADD3.X UR41, UPT, UPT, URZ, UR31, URZ, UP1, !UPT ;  /* 0x0000001fff297290 */ /* 0x000fe40008ffe4ff */
[----:B------:R-:W-:Y:S02]  /*0b00*/  UIADD3.X UR39, UPT, UPT, URZ, UR31, URZ, UP0, !UPT ;  /* 0x0000001fff277290 */ /* 0x000fe400087fe4ff */
[----:B------:R-:W-:Y:S02]  /*0b10*/  ULEA UR11, UR23, UR11, 0x6 ;  /* 0x0000000b170b7291 */ /* 0x000fe4000f8e30ff */
[----:B------:R-:W-:Y:S01]  /*0b20*/  ULEA UR7, UR25, UR7, 0x6 ;  /* 0x0000000719077291 */ /* 0x000fe2000f8e30ff */
[----:B------:R-:W-:Y:S01]  /*0b30*/  UMOV UR36, URZ ;  /* 0x000000ff00247c82 */ /* 0x000fe20008000000 */
[----:B------:R-:W-:Y:S02]  /*0b40*/  UPRMT UR35, URZ, 0x5410, UR24 ;  /* 0x00005410ff237896 */ /* 0x000fe40008000018 */
[----:B------:R-:W-:-:S12]  /*0b50*/  UPRMT UR34, URZ, 0x5410, UR12 ;  /* 0x00005410ff227896 */ /* 0x000fd8000800000c */
.L_x_19:
[----:B---3--:R-:W-:Y:S02]  /*0b60*/  UIADD3 UR5, UPT, UPT, UR14, 0x1, URZ ;  /* 0x000000010e057890 */ /* 0x008fe4000fffe0ff */
[----:B------:R-:W-:Y:S02]  /*0b70*/  ULEA UR8, UR14, UR23, 0x1 ;  /* 0x000000170e087291 */ /* 0x000fe4000f8e08ff */
[----:B------:R-:W-:Y:S02]  /*0b80*/  UISETP.NE.AND UP0, UPT, UR5, 0x3, UPT ;  /* 0x000000030500788c */ /* 0x000fe4000bf05270 */
[----:B------:R-:W-:Y:S02]  /*0b90*/  ULEA UR4, UR14, UR25, 0x2 ;  /* 0x000000190e047291 */ /* 0x000fe4000f8e10ff */
[----:B------:R-:W-:Y:S02]  /*0ba0*/  ULEA UR9, UR14, UR13, 0x3 ;  /* 0x0000000d0e097291 */ /* 0x000fe4000f8e18ff */
[----:B------:R-:W-:-:S02]  /*0bb0*/  USEL UR14, UR5, URZ, UP0 ;  /* 0x000000ff050e7287 */ /* 0x000fc40008000000 */
[----:B------:R-:W-:Y:S02]  /*0bc0*/  USEL UR6, URZ, 0x1, UP0 ;  /* 0x00000001ff067887 */ /* 0x000fe40008000000 */
[----:B------:R-:W-:Y:S02]  /*0bd0*/  USHF.L.U32 UR10, UR36, 0x6, URZ ;  /* 0x00000006240a7899 */ /* 0x000fe400080006ff */
[----:B------:R-:W-:Y:S02]  /*0be0*/  ULEA UR8, UR8, UR13, 0xd ;  /* 0x0000000d08087291 */ /* 0x000fe4000f8e68ff */
[----:B------:R-:W-:Y:S02]  /*0bf0*/  ULEA UR4, UR4, UR13, 0xd ;  /* 0x0000000d04047291 */ /* 0x000fe4000f8e68ff */
[----:B------:R-:W-:Y:S01]  /*0c00*/  UISETP.GT.U32.AND UP0, UPT, UR36, 0x3e, UPT ;  /* 0x0000003e2400788c */ /* 0x000fe2000bf04070 */
[----:B--2-4-:R-:W-:Y:S10]  /*0c10*/  @P2 BRA `(.L_x_17) ;  /* 0x0000000000102947 */ /* 0x014ff40003800000 */
[----:B------:R-:W-:-:S06]  /*0c20*/  USHF.L.U32 UR5, UR22, 0x1f, URZ ;  /* 0x0000001f16057899 */ /* 0x000fcc00080006ff */
[----:B-1----:R-:W-:-:S04]  /*0c30*/  MOV R0, UR5 ;  /* 0x0000000500007c02 */ /* 0x002fc80008000f00 */
[----:B------:R-:W1:Y:S02]  /*0c40*/  SYNCS.PHASECHK.TRANS64.TRYWAIT P0, [UR9+0x18], R0 ;  /* 0x00001800ff0075a7 */ /* 0x000e640008001109 */
[----:B-1----:R-:W-:Y:S05]  /*0c50*/  @!P0 BRA `(.L_x_18) ;  /* 0x0000003000f08947 */ /* 0x002fea0003800000 */
.L_x_17:
[----:B------:R-:W-:Y:S02]  /*0c60*/  ELECT P1, URZ, PT ;  /* 0x0000000000ff782f */ /* 0x000fe40003820000 */
[----:B------:R-:W-:Y:S01]  /*0c70*/  PLOP3.LUT P0, PT, PT, PT, UP0, 0x80, 0x8 ;  /* 0x000000000008781c */ /* 0x000fe20003f0f008 */
[----:B------:R-:W-:Y:S01]  /*0c80*/  ULOP3.LUT UR22, UR22, UR6, URZ, 0x3c, !UPT ;  /* 0x0000000616167292 */ /* 0x000fe2000f8e3cff */
[----:B------:R-:W-:Y:S01]  /*0c90*/  PLOP3.LUT P2, PT, PT, PT, PT, 0x80, 0x8 ;  /* 0x000000000008781c */ /* 0x000fe20003f4f070 */
[----:B------:R-:W-:Y:S02]  /*0ca0*/  UIADD3 UR8, UPT, UPT, UR8, 0xc400, URZ ;  /* 0x0000c40008087890 */ /* 0x000fe4000fffe0ff */
[----:B------:R-:W-:Y:S02]  /*0cb0*/  UIADD3 UR4, UPT, UPT, UR4, 0x18400, URZ ;  /* 0x0001840004047890 */ /* 0x000fe4000fffe0ff */
[----:B------:R-:W-:Y:S02]  /*0cc0*/  @!UP0 USHF.L.U32 UR32, UR22, 0x1f, URZ ;  /* 0x0000001f16208899 */ /* 0x000fe400080006ff */
[----:B------:R-:W-:Y:S01]  /*0cd0*/  @!UP0 ULEA UR33, UR14, UR13, 0x3 ;  /* 0x0000000d0e218291 */ /* 0x000fe2000f8e18ff */
[----:B------:R-:W-:Y:S01]  /*0ce0*/  UMOV UR5, UR9 ;  /* 0x0000000900057c82 */ /* 0x000fe20008000000 */
[----:B------:R-:W-:-:S02]  /*0cf0*/  UMOV UR6, UR10 ;  /* 0x0000000a00067c82 */ /* 0x000fc40008000000 */
[----:B-1----:R-:W-:Y:S01]  /*0d00*/  IMAD.U32 R0, RZ, RZ, UR32 ;  /* 0x00000020ff007e24 */ /* 0x002fe2000f8e00ff */
[----:B------:R3:W-:Y:S01]  /*0d10*/  @P1 SYNCS.ARRIVE.TRANS64 RZ, [UR9], R2 ;  /* 0x00000002ffff19a7 */ /* 0x0007e20008000009 */
[----:B------:R3:W-:Y:S01]  /*0d20*/  UTMALDG.2D.MULTICAST [UR8], [UR40], UR35, desc[URZ] ;  /* 0x0000ff08280073b4 */ /* 0x0007e20008009823 */
[----:B------:R-:W-:-:S04]  /*0d30*/  UIADD3 UR36, UPT, UPT, UR36, 0x1, URZ ;  /* 0x0000000124247890 */ /* 0x000fc8000fffe0ff */
[----:B------:R-:W-:Y:S01]  /*0d40*/  UISETP.NE.AND UP0, UPT, UR36, 0x40, UPT ;  /* 0x000000402400788c */ /* 0x000fe2000bf05270 */
[----:B------:R3:W-:Y:S01]  /*0d50*/  UTMALDG.2D.MULTICAST [UR4], [UR38], UR34, desc[URZ] ;  /* 0x0000ff04260073b4 */ /* 0x0007e20008009822 */
[----:B------:R3:W4:Y:S07]  /*0d60*/  @!P0 SYNCS.PHASECHK.TRANS64.TRYWAIT P2, [UR33+0x18], R0 ;  /* 0x00001800ff0085a7 */ /* 0x00072e0008041121 */
[----:B------:R-:W-:Y:S05]  /*0d70*/  BRA.U UP0, `(.L_x_19) ;  /* 0xfffffffd00787547 */ /* 0x000fea000b83ffff */
[----:B---3--:R-:W1:Y:S01]  /*0d80*/  LDCU.64 UR4, c[0x0][0x5c0] ;  /* 0x0000b800ff0477ac */ /* 0x008e620008000a00 */
[----:B------:R-:W-:-:S04]  /*0d90*/  ULEA.HI.SX32 UR29, UR26, UR29, 0x1d ;  /* 0x0000001d1a1d7291 */ /* 0x000fc8000f8feaff */
[----:B------:R-:W-:Y:S02]  /*0da0*/  UISETP.GE.AND UP0, UPT, UR29, 0x40, UPT ;  /* 0x000000401d00788c */ /* 0x000fe4000bf06270 */
[----:B-1----:R-:W-:Y:S01]  /*0db0*/  UIMAD.WIDE.U32 UR6, UR29, UR5, URZ ;  /* 0x000000051d0672a5 */ /* 0x002fe2000f8e00ff */
[----:B------:R-:W1:Y:S03]  /*0dc0*/  LDCU UR5, c[0x0][0x5d0] ;  /* 0x0000ba00ff0577ac */ /* 0x000e660008000800 */
[----:B------:R-:W-:-:S04]  /*0dd0*/  UIADD3 UR6, UPT, UPT, UR29, -UR7, URZ ;  /* 0x800000071d067290 */ /* 0x000fc8000fffe0ff */
[----:B------:R-:W-:-:S04]  /*0de0*/  USHF.R.U32.HI UR6, URZ, UR20, UR6 ;  /* 0x00000014ff067299 */ /* 0x000fc80008011606 */
[----:B------:R-:W-:-:S04]  /*0df0*/  UIADD3 UR7, UPT, UPT, UR7, UR6, URZ ;  /* 0x0000000607077290 */ /* 0x000fc8000fffe0ff */
[----:B------:R-:W-:-:S04]  /*0e00*/  USHF.R.U32.HI UR7, URZ, UR19, UR7 ;  /* 0x00000013ff077299 */ /* 0x000fc80008011607 */
[----:B------:R-:W-:-:S04]  /*0e10*/  UIADD3 UR7, UPT, UPT, -UR7, URZ, URZ ;  /* 0x000000ff07077290 */ /* 0x000fc8000fffe1ff */
[----:B------:R-:W-:-:S04]  /*0e20*/  UIMAD UR7, UR4, UR7, UR29 ;  /* 0x00000007040772a4 */ /* 0x000fc8000f8e021d */
[----:B-1----:R-:W-:Y:S01]  /*0e30*/  UIMAD.WIDE.U32 UR8, UR7, UR5, URZ ;  /* 0x00000005070872a5 */ /* 0x002fe2000f8e00ff */
[----:B------:R-:W1:Y:S03]  /*0e40*/  LDCU.64 UR4, c[0x0][0x5d8] ;  /* 0x0000bb00ff0477ac */ /* 0x000e660008000a00 */
[----:B------:R-:W-:-:S04]  /*0e50*/  UIADD3 UR6, UPT, UPT, UR7, -UR9, URZ ;  /* 0x8000000907067290 */ /* 0x000fc8000fffe0ff */
[----:B------:R-:W-:-:S04]  /*0e60*/  USHF.R.U32.HI UR6, URZ, UR18, UR6 ;  /* 0x00000012ff067299 */ /* 0x000fc80008011606 */
[----:B------:R-:W-:-:S04]  /*0e70*/  UIADD3 UR6, UPT, UPT, UR9, UR6, URZ ;  /* 0x0000000609067290 */ /* 0x000fc8000fffe0ff */
[----:B------:R-:W-:-:S04]  /*0e80*/  USHF.R.U32.HI UR6, URZ, UR17, UR6 ;  /* 0x00000011ff067299 */ /* 0x000fc80008011606 */
[----:B-1----:R-:W-:Y:S01]  /*0e90*/  UIMAD.WIDE.U32 UR8, UR6, UR5, URZ ;  /* 0x00000005060872a5 */ /* 0x002fe2000f8e00ff */
[----:B------:R-:W1:Y:S03]  /*0ea0*/  LDCU UR5, c[0x0][0x5cc] ;  /* 0x0000b980ff0577ac */ /* 0x000e660008000800 */
[----:B------:R-:W-:-:S04]  /*0eb0*/  UIADD3 UR8, UPT, UPT, UR6, -UR9, URZ ;  /* 0x8000000906087290 */ /* 0x000fc8000fffe0ff */
[----:B------:R-:W-:-:S04]  /*0ec0*/  USHF.R.U32.HI UR8, URZ, UR16, UR8 ;  /* 0x00000010ff087299 */ /* 0x000fc80008011608 */
[----:B------:R-:W-:Y:S02]  /*0ed0*/  UIADD3 UR8, UPT, UPT, UR9, UR8, URZ ;  /* 0x0000000809087290 */ /* 0x000fe4000fffe0ff */
[----:B------:R-:W-:Y:S02]  /*0ee0*/  UIADD3 UR9, UPT, UPT, -UR6, URZ, URZ ;  /* 0x000000ff06097290 */ /* 0x000fe4000fffe1ff */
[----:B------:R-:W-:Y:S02]  /*0ef0*/  USHF.R.U32.HI UR8, URZ, UR15, UR8 ;  /* 0x0000000fff087299 */ /* 0x000fe40008011608 */
[----:B-1----:R-:W-:Y:S02]  /*0f00*/  UIMAD UR5, UR5, UR9, UR7 ;  /* 0x00000009050572a4 */ /* 0x002fe4000f8e0207 */
[----:B------:R-:W-:-:S04]  /*0f10*/  UIADD3 UR8, UPT, UPT, -UR8, URZ, URZ ;  /* 0x000000ff08087290 */ /* 0x000fc8000fffe1ff */
[----:B------:R-:W-:Y:S01]  /*0f20*/  UIMAD UR4, UR4, UR8, UR6 ;  /* 0x00000008040472a4 */ /* 0x000fe2000f8e0206 */
[----:B------:R-:W-:Y:S11]  /*0f30*/  BRA.U !UP0, `(.L_x_20) ;  /* 0xfffffff908c87547 */ /* 0x000ff6000b83ffff */
.L_x_16:
[----:B------:R-:W5:Y:S01]  /*0f40*/  S2UR UR13, SR_CgaCtaId ;  /* 0x00000000000d79c3 */ /* 0x000f620000008800 */
[----:B------:R-:W-:Y:S02]  /*0f50*/  UISETP.NE.AND UP0, UPT, UR14, 0x2, UPT ;  /* 0x000000020e00788c */ /* 0x000fe4000bf05270 */
[----:B-1----:R-:W-:Y:S01]  /*0f60*/  UIADD3 UR4, UPT, UPT, UR14, 0x2, URZ ;  /* 0x000000020e047890 */ /* 0x002fe2000fffe0ff */
[----:B------:R-:W-:-:S03]  /*0f70*/  UMOV UR5, 0x400 ;  /* 0x0000040000057882 */ /* 0x000fc60000000000 */
[----:B------:R-:W-:-:S04]  /*0f80*/  USEL UR4, UR4, 0x1, UP0 ;  /* 0x0000000104047887 */ /* 0x000fc80008000000 */
[----:B------:R-:W-:-:S04]  /*0f90*/  UISETP.NE.AND UP0, UPT, UR4, 0x3, UPT ;  /* 0x000000030400788c */ /* 0x000fc8000bf05270 */
[----:B------:R-:W-:Y:S02]  /*0fa0*/  UISETP.EQ.XOR UP1, UPT, UR14, 0x2, !UP0 ;  /* 0x000000020e00788c */ /* 0x000fe4000c722a70 */
[----:B------:R-:W-:Y:S02]  /*0fb0*/  USEL UR4, UR4, URZ, UP0 ;  /* 0x000000ff04047287 */ /* 0x000fe40008000000 */
[----:B------:R-:W-:-:S04]  /*0fc0*/  USEL UR6, URZ, 0x1, !UP1 ;  /* 0x00000001ff067887 */ /* 0x000fc8000c800000 */
[----:B------:R-:W-:Y:S02]  /*0fd0*/  ULOP3.LUT UR6, UR22, UR6, URZ, 0x3c, !UPT ;  /* 0x0000000616067292 */ /* 0x000fe4000f8e3cff */
[----:B-----5:R-:W-:Y:S02]  /*0fe0*/  ULEA UR5, UR13, UR5, 0x18 ;  /* 0x000000050d057291 */ /* 0x020fe4000f8ec0ff */
[----:B------:R-:W-:Y:S02]  /*0ff0*/  USHF.L.U32 UR6, UR6, 0x1f, URZ ;  /* 0x0000001f06067899 */ /* 0x000fe400080006ff */
[----:B------:R-:W-:-:S04]  /*1000*/  ULEA UR4, UR4, UR5, 0x3 ;  /* 0x0000000504047291 */ /* 0x000fc8000f8e18ff */
[----:B------:R-:W-:-:S05]  /*1010*/  MOV R0, UR6 ;  /* 0x0000000600007c02 */ /* 0x000fca0008000f00 */
[----:B------:R-:W1:Y:S02]  /*1020*/  SYNCS.PHASECHK.TRANS64.TRYWAIT P0, [UR4+0x18], R0 ;  /* 0x00001800ff0075a7 */ /* 0x000e640008001104 */
[----:B-1----:R-:W-:Y:S05]  /*1030*/  @!P0 BRA `(.L_x_21) ;  /* 0x0000003000188947 */ /* 0x002fea0003800000 */
.L_x_47:
[----:B------:R-:W-:-:S13]  /*1040*/  ELECT P0, URZ, PT ;  /* 0x0000000000ff782f */ /* 0x000fda0003800000 */
[----:B-1----:R-:W-:-:S04]  /*1050*/  @P0 MOV R0, 0xc000 ;  /* 0x0000c00000000802 */ /* 0x002fc80000000f00 */
[----:B------:R1:W-:Y:S03]  /*1060*/  @P0 SYNCS.ARRIVE.TRANS64 RZ, [UR4], R0 ;  /* 0x00000000ffff09a7 */ /* 0x0003e60008000004 */
.L_x_15:
[----:B------:R-:W-:-:S09]  /*1070*/  UISETP.NE.AND UP0, UPT, UR21, 0x4, UPT ;  /* 0x000000041500788c */ /* 0x000fd2000bf05270 */
[----:B------:R-:W-:Y:S05]  /*1080*/  BRA.U UP0, `(.L_x_22) ;  /* 0x0000000900187547 */ /* 0x000fea000b800000 */
[----:B------:R-:W5:Y:S08]  /*1090*/  S2UR UR14, SR_CTAID.Z ;  /* 0x00000000000e79c3 */ /* 0x000f700000002700 */
[----:B------:R-:W-:Y:S01]  /*10a0*/  BAR.SYNC.DEFER_BLOCKING 0x2, 0xa0 ;  /* 0x0082800000007b1d */ /* 0x000fe20000010000 */
[----:B------:R-:W-:Y:S01]  /*10b0*/  HFMA2 R6, -RZ, RZ, 0, 5.9604644775390625e-08 ;  /* 0x00000001ff067431 */ /* 0x000fe200000001ff */
[----:B------:R-:W-:Y:S01]  /*10c0*/  MOV R5, 0x1 ;  /* 0x0000000100057802 */ /* 0x000fe20000000f00 */
[----:B-----5:R-:W-:-:S09]  /*10d0*/  UISETP.GT.U32.AND UP0, UPT, UR14, 0x3f, UPT ;  /* 0x0000003f0e00788c */ /* 0x020fd2000bf04070 */
[----:B------:R-:W-:Y:S05]  /*10e0*/  BRA.U UP0, `(.L_x_23) ;  /* 0x0000000500c87547 */ /* 0x000fea000b800000 */
[----:B-1----:R-:W-:Y:S01]  /*10f0*/  UMOV UR4, 0x400 ;  /* 0x0000040000047882 */ /* 0x002fe20000000000 */
[----:B------:R-:W1:Y:S01]  /*1100*/  LDCU UR8, c[0x0][0x374] ;  /* 0x00006e80ff0877ac */ /* 0x000e620008000800 */
[----:B------:R-:W-:Y:S01]  /*1110*/  MOV R5, 0x1 ;  /* 0x0000000100057802 */ /* 0x000fe20000000f00 */
[----:B------:R-:W-:Y:S01]  /*1120*/  ULEA UR4, UR13, UR4, 0x18 ;  /* 0x000000040d047291 */ /* 0x000fe2000f8ec0ff */
[----:B------:R-:W1:Y:S01]  /*1130*/  LDCU UR7, c[0x0][0x370] ;  /* 0x00006e00ff0777ac */ /* 0x000e620008000800 */
[----:B------:R-:W5:Y:S07]  /*1140*/  LDCU UR6, c[0x0][0x378] ;  /* 0x00006f00ff0677ac */ /* 0x000f6e0008000800 */
[----:B------:R-:W4:Y:S01]  /*1150*/  LDS R0, [UR4+0x58] ;  /* 0x00005804ff007984 */ /* 0x000f220008000800 */
[----:B------:R-:W-:Y:S01]  /*1160*/  ULOP3.LUT UR9, UR13, 0x7, URZ, 0xc0, !UPT ;  /* 0x000000070d097892 */ /* 0x000fe2000f8ec0ff */
[----:B------:R-:W-:Y:S01]  /*1170*/  UMOV UR45, 0x8402010 ;  /* 0x08402010002d7882 */ /* 0x000fe20000000000 */
[----:B------:R-:W-:-:S02]  /*1180*/  UIADD3 UR11, UPT, UPT, UR4, 0xc400, URZ ;  /* 0x0000c400040b7890 */ /* 0x000fc4000fffe0ff */
[----:B------:R-:W-:Y:S02]  /*1190*/  UISETP.GT.U32.AND UP0, UPT, UR9, 0xffff, UPT ;  /* 0x0000ffff0900788c */ /* 0x000fe4000bf04070 */
[----:B------:R-:W-:Y:S02]  /*11a0*/  UIADD3 UR10, UPT, UPT, UR4, 0x18400, URZ ;  /* 0x00018400040a7890 */ /* 0x000fe4000fffe0ff */
[----:B------:R-:W-:Y:S02]  /*11b0*/  USEL UR9, UR9, 0xffff, !UP0 ;  /* 0x0000ffff09097887 */ /* 0x000fe4000c000000 */
[----:B-1----:R-:W-:Y:S02]  /*11c0*/  UIMAD UR7, UR8, UR7, URZ ;  /* 0x00000007080772a4 */ /* 0x002fe4000f8e02ff */
[----:B------:R-:W-:Y:S02]  /*11d0*/  USEL UR44, URZ, 0x4000, UP6 ;  /* 0x00004000ff2c7887 */ /* 0x000fe4000b000000 */
[----:B------:R-:W-:-:S02]  /*11e0*/  USEL UR45, UR45, 0x8400010, !UP5 ;  /* 0x084000102d2d7887 */ /* 0x000fc4000e800000 */
[----:B------:R-:W-:Y:S02]  /*11f0*/  USHF.R.U32.HI UR11, URZ, 0x4, UR11 ;  /* 0x00000004ff0b7899 */ /* 0x000fe4000801160b */
[----:B------:R-:W-:Y:S02]  /*1200*/  USHF.R.U32.HI UR10, URZ, 0x4, UR10 ;  /* 0x00000004ff0a7899 */ /* 0x000fe4000801160a */
[----:B------:R-:W-:Y:S02]  /*1210*/  ULOP3.LUT UR9, UR9, 0xffff, URZ, 0xc0, !UPT ;  /* 0x0000ffff09097892 */ /* 0x000fe4000f8ec0ff */
[----:B-----5:R-:W-:Y:S02]  /*1220*/  UIMAD UR6, UR7, UR6, URZ ;  /* 0x00000006070672a4 */ /* 0x020fe4000f8e02ff */
[----:B------:R-:W-:Y:S01]  /*1230*/  UIADD3 UR45, UPT, UPT, UR44, UR45, URZ ;  /* 0x0000002d2c2d7290 */ /* 0x000fe2000fffe0ff */
[----:B------:R-:W-:Y:S01]  /*1240*/  UMOV UR5, 0x1 ;  /* 0x0000000100057882 */ /* 0x000fe20000000000 */
[----:B------:R-:W-:-:S02]  /*1250*/  ULOP3.LUT UR7, UR11, 0x3fc0, URZ, 0xc0, !UPT ;  /* 0x00003fc00b077892 */ /* 0x000fc4000f8ec0ff */
[----:B------:R-:W-:Y:S02]  /*1260*/  ULOP3.LUT UR11, UR10, 0x3fc0, URZ, 0xc0, !UPT ;  /* 0x00003fc00a0b7892 */ /* 0x000fe4000f8ec0ff */
[----:B------:R-:W-:Y:S02]  /*1270*/  USHF.L.U32 UR5, UR5, UR9, URZ ;  /* 0x0000000905057299 */ /* 0x000fe400080006ff */
[----:B------:R-:W-:Y:S02]  /*1280*/  USHF.R.S32.HI UR33, URZ, 0x1f, UR6 ;  /* 0x0000001fff217899 */ /* 0x000fe40008011406 */
[----:B------:R-:W-:Y:S02]  /*1290*/  ULOP3.LUT UR24, UR12, 0xffff, UR24, 0xc8, !UPT ;  /* 0x0000ffff0c187892 */ /* 0x000fe4000f8ec818 */
[----:B------:R-:W-:Y:S01]  /*12a0*/  ULOP3.LUT UR10, UR7, 0x10000, URZ, 0xfc, !UPT ;  /* 0x00010000070a7892 */ /* 0x000fe2000f8efcff */
[----:B----4-:R-:W-:Y:S01]  /*12b0*/  R2UR UR34, R0 ;  /* 0x00000000002272ca */ /* 0x010fe200000e0000 */
[----:B------:R-:W-:-:S02]  /*12c0*/  ULOP3.LUT UR11, UR11, 0x10000, URZ, 0xfc, !UPT ;  /* 0x000100000b0b7892 */ /* 0x000fc4000f8efcff */
[----:B------:R-:W-:Y:S02]  /*12d0*/  ULEA.HI UR33, UR33, UR6, URZ, 0x3 ;  /* 0x0000000621217291 */ /* 0x000fe4000f8f18ff */
[----:B------:R-:W-:Y:S01]  /*12e0*/  ULOP3.LUT UR22, UR5, 0xffff, URZ, 0xc0, !UPT ;  /* 0x0000ffff05167892 */ /* 0x000fe2000f8ec0ff */
[----:B------:R-:W-:Y:S01]  /*12f0*/  UMOV UR32, URZ ;  /* 0x000000ff00207c82 */ /* 0x000fe20008000000 */
[----:B------:R-:W-:Y:S01]  /*1300*/  UMOV UR31, URZ ;  /* 0x000000ff001f7c82 */ /* 0x000fe20008000000 */
[----:B------:R-:W-:Y:S01]  /*1310*/  UMOV UR29, URZ ;  /* 0x000000ff001d7c82 */ /* 0x000fe20008000000 */
[----:B------:R-:W-:Y:S01]  /*1320*/  UMOV UR44, URZ ;  /* 0x000000ff002c7c82 */ /* 0x000fe20008000000 */
[----:B------:R-:W-:Y:S01]  /*1330*/  UMOV UR40, URZ ;  /* 0x000000ff00287c82 */ /* 0x000fe20008000000 */
[----:B------:R-:W-:Y:S01]  /*1340*/  UMOV UR41, UR45 ;  /* 0x0000002d00297c82 */ /* 0x000fe20008000000 */
[----:B------:R-:W-:Y:S01]  /*1350*/  UMOV UR38, URZ ;  /* 0x000000ff00267c82 */ /* 0x000fe20008000000 */
[----:B------:R-:W-:Y:S01]  /*1360*/  UMOV UR39, UR45 ;  /* 0x0000002d00277c82 */ /* 0x000fe20008000000 */
[----:B------:R-:W-:Y:S01]  /*1370*/  UMOV UR36, URZ ;  /* 0x000000ff00247c82 */ /* 0x000fe20008000000 */
[----:B------:R-:W-:-:S05]  /*1380*/  UMOV UR37, UR45 ;  /* 0x0000002d00257c82 */ /* 0x000fca0008000000 */
.L_x_28:
[----:B------:R-:W-:Y:S01]  /*1390*/  USHF.L.U32 UR5, UR31, 0x1f, URZ ;  /* 0x0000001f1f057899 */ /* 0x000fe200080006ff */
[----:B------:R-:W-:Y:S01]  /*13a0*/  SHF.L.U32 R2, R5, 0x1f, RZ ;  /* 0x0000001f05027819 */ /* 0x000fe200000006ff */
[----:B------:R-:W-:Y:S02]  /*13b0*/  ULEA UR6, UR29, UR4, 0x3 ;  /* 0x000000041d067291 */ /* 0x000fe4000f8e18ff */
[----:B-1----:R-:W-:Y:S02]  /*13c0*/  ULEA UR7, UR32, UR4, 0x3 ;  /* 0x0000000420077291 */ /* 0x002fe4000f8e18ff */
[----:B----4-:R-:W-:Y:S01]  /*13d0*/  MOV R0, UR5 ;  /* 0x0000000500007c02 */ /* 0x010fe20008000f00 */
[----:B------:R-:W-:Y:S02]  /*13e0*/  ULEA UR9, UR32, UR34, 0x8 ;  /* 0x0000002220097291 */ /* 0x000fe4000f8e40ff */
[----:B------:R-:W-:Y:S02]  /*13f0*/  ULEA.HI.SX32 UR14, UR33, UR14, 0x1d ;  /* 0x0000000e210e7291 */ /* 0x000fe4000f8feaff */
[----:B-----5:R1:W4:Y:S01]  /*1400*/  SYNCS.PHASECHK.TRANS64.TRYWAIT P1, [UR6], R0 ;  /* 0x00000000ff0075a7 */ /* 0x0203220008021106 */
[----:B------:R-:W-:Y:S01]  /*1410*/  UPLOP3.LUT UP2, UPT, UPT, UPT, UPT, 0x40, 0x4 ;  /* 0x000000000004789c */ /* 0x000fe20003f4e870 */
[----:B------:R-:W5:Y:S02]  /*1420*/  SYNCS.PHASECHK.TRANS64.TRYWAIT P0, [UR7+0x40], R2 ;  /* 0x00004002ff0075a7 */ /* 0x000f640008001107 */
[----:B-1--45:R-:W-:Y:S08]  /*1430*/  @!P0 BRA `(.L_x_24) ;  /* 0x0000002c00388947 */ /* 0x032ff00003800000 */
.L_x_49:
[----:B------:R-:W-:-:S05]  /*1440*/  UMOV UR27, URZ ;  /* 0x000000ff001b7c82 */ /* 0x000fca0008000000 */
.L_x_27:
[----:B------:R-:W-:Y:S02]  /*1450*/  UIADD3 UR12, UPT, UPT, UR29, 0x1, URZ ;  /* 0x000000011d0c7890 */ /* 0x000fe4000fffe0ff */
[----:B------:R-:W-:Y:S02]  /*1460*/  UISETP.GT.U32.AND UP0, UPT, UR27, 0x3e, UPT ;  /* 0x0000003e1b00788c */ /* 0x000fe4000bf04070 */
[----:B----4-:R-:W-:Y:S02]  /*1470*/  ULEA UR48, UR29, UR11, 0xb ;  /* 0x0000000b1d307291 */ /* 0x010fe4000f8e58ff */
[----:B------:R-:W-:Y:S02]  /*1480*/  ULEA UR46, UR29, UR10, 0xa ;  /* 0x0000000a1d2e7291 */ /* 0x000fe4000f8e50ff */
[----:B------:R-:W-:Y:S01]  /*1490*/  ULEA UR5, UR29, UR4, 0x3 ;  /* 0x000000041d057291 */ /* 0x000fe2000f8e18ff */
[----:B------:R-:W-:Y:S01]  /*14a0*/  PLOP3.LUT P0, PT, PT, PT, UP0, 0x80, 0x8 ;  /* 0x000000000008781c */ /* 0x000fe20003f0f008 */
[----:B------:R-:W-:Y:S02]  /*14b0*/  UISETP.NE.AND UP1, UPT, UR12, 0x3, UPT ;  /* 0x000000030c00788c */ /* 0x000fe4000bf25270 */
[----:B------:R-:W-:Y:S02]  /*14c0*/  UIADD3 UR42, UPT, UPT, UR48, 0x2, URZ ;  /* 0x00000002302a7890 */ /* 0x000fe4000fffe0ff */
[----:B------:R-:W-:Y:S02]  /*14d0*/  UIADD3 UR30, UPT, UPT, UR46, 0x2, URZ ;  /* 0x000000022e1e7890 */ /* 0x000fe4000fffe0ff */
[----:B------:R-:W-:Y:S02]  /*14e0*/  UIADD3 UR28, UPT, UPT, UR48, 0x4, URZ ;  /* 0x00000004301c7890 */ /* 0x000fe4000fffe0ff */
[----:B------:R-:W-:Y:S02]  /*14f0*/  UIADD3 UR26, UPT, UPT, UR46, 0x4, URZ ;  /* 0x000000042e1a7890 */ /* 0x000fe4000fffe0ff */
[----:B------:R-:W-:Y:S02]  /*1500*/  UIADD3 UR6, UPT, UPT, UR48, 0x6, URZ ;  /* 0x0000000630067890 */ /* 0x000fe4000fffe0ff */
[----:B------:R-:W-:Y:S02]  /*1510*/  UIADD3 UR8, UPT, UPT, UR46, 0x6, URZ ;  /* 0x000000062e087890 */ /* 0x000fe4000fffe0ff */
[----:B------:R-:W-:Y:S02]  /*1520*/  UIADD3 UR25, UPT, UPT, UR5, 0x18, URZ ;  /* 0x0000001805197890 */ /* 0x000fe4000fffe0ff */
[----:B------:R-:W-:Y:S02]  /*1530*/  USEL UR23, URZ, 0x1, UP1 ;  /* 0x00000001ff177887 */ /* 0x000fe40008800000 */
[----:B------:R-:W-:Y:S01]  /*1540*/  USEL UR29, UR12, URZ, UP1 ;  /* 0x000000ff0c1d7287 */ /* 0x000fe20008800000 */
[----:B------:R-:W-:Y:S01]  /*1550*/  UMOV UR49, 0x40004040 ;  /* 0x4000404000317882 */ /* 0x000fe20000000000 */
[----:B------:R-:W-:Y:S01]  /*1560*/  UMOV UR47, 0x40004040 ;  /* 0x40004040002f7882 */ /* 0x000fe20000000000 */
[----:B------:R-:W-:Y:S01]  /*1570*/  UMOV UR43, 0x40004040 ;  /* 0x40004040002b7882 */ /* 0x000fe20000000000 */
[----:B-----5:R-:W-:Y:S08]  /*1580*/  @P1 BRA `(.L_x_25) ;  /* 0x0000000000101947 */ /* 0x020ff00003800000 */
[----:B------:R-:W-:Y:S06]  /*1590*/  USHF.L.U32 UR12, UR31, 0x1f, URZ ;  /* 0x0000001f1f0c7899 */ /* 0x000fec00080006ff */
[----:B-1----:R-:W-:Y:S04]  /*15a0*/  MOV R0, UR12 ;  /* 0x0000000c00007c02 */ /* 0x002fe80008000f00 */
[----:B------:R-:W1:Y:S02]  /*15b0*/  SYNCS.PHASECHK.TRANS64.TRYWAIT P1, [UR5], R0 ;  /* 0x00000000ff0075a7 */ /* 0x000e640008021105 */
[----:B-1----:R-:W-:Y:S05]  /*15c0*/  @!P1 BRA `(.L_x_26) ;  /* 0x0000002800f49947 */ /* 0x002fea0003800000 */
.L_x_25:
[----:B------:R-:W-:Y:S01]  /*15d0*/  ULOP3.LUT UR31, UR31, UR23, URZ, 0x3c, !UPT ;  /* 0x000000171f1f7292 */ /* 0x000fe2000f8e3cff */
[----:B------:R-:W-:Y:S01]  /*15e0*/  PLOP3.LUT P1, PT, PT, PT, PT, 0x80, 0x8 ;  /* 0x000000000008781c */ /* 0x000fe20003f2f070 */
[----:B------:R-:W-:Y:S01]  /*15f0*/  UIADD3 UR27, UPT, UPT, UR27, 0x1, URZ ;  /* 0x000000011b1b7890 */ /* 0x000fe2000fffe0ff */
[----:B------:R4:W-:Y:S01]  /*1600*/  UTCHMMA gdesc[UR46], gdesc[UR48], tmem[UR9], tmem[UR44], idesc[UR45], UP2 ;  /* 0x00ff2c302e0075ea */ /* 0x0009e20009000009 */
[----:B------:R-:W-:Y:S02]  /*1610*/  @!UP0 USHF.L.U32 UR5, UR31, 0x1f, URZ ;  /* 0x0000001f1f058899 */ /* 0x000fe400080006ff */
[----:B------:R-:W-:Y:S01]  /*1620*/  UPLOP3.LUT UP2, UPT, UPT, UPT, UPT, 0x80, 0x8 ;  /* 0x000000000008789c */ /* 0x000fe20003f4f070 */
[----:B------:R-:W-:Y:S01]  /*1630*/  UMOV UR56, UR6 ;  /* 0x0000000600387c82 */ /* 0x000fe20008000000 */
[----:B------:R-:W-:Y:S02]  /*1640*/  @!UP0 ULEA UR6, UR29, UR4, 0x3 ;  /* 0x000000041d068291 */ /* 0x000fe4000f8e18ff */
[----:B-1----:R-:W-:Y:S01]  /*1650*/  MOV R0, UR5 ;  /* 0x0000000500007c02 */ /* 0x002fe20008000f00 */
[----:B------:R-:W-:Y:S01]  /*1660*/  UMOV UR50, UR30 ;  /* 0x0000001e00327c82 */ /* 0x000fe20008000000 */
[----:B------:R-:W-:Y:S01]  /*1670*/  UMOV UR51, 0x40004040 ;  /* 0x4000404000337882 */ /* 0x000fe20000000000 */
[----:B------:R-:W-:Y:S01]  /*1680*/  UMOV UR52, UR28 ;  /* 0x0000001c00347c82 */ /* 0x000fe20008000000 */
[----:B------:R-:W-:Y:S01]  /*1690*/  UMOV UR53, 0x40004040 ;  /* 0x4000404000357882 */ /* 0x000fe20000000000 */
[----:B------:R-:W-:Y:S01]  /*16a0*/  UMOV UR54, UR26 ;  /* 0x0000001a00367c82 */ /* 0x000fe20008000000 */
[----:B------:R-:W-:Y:S01]  /*16b0*/  UMOV UR55, 0x40004040 ;  /* 0x4000404000377882 */ /* 0x000fe20000000000 */
[----:B------:R4:W-:Y:S01]  /*16c0*/  UTCHMMA gdesc[UR50], gdesc[UR42], tmem[UR9], tmem[UR40], idesc[UR41], UPT ;  /* 0x00ff282a320075ea */ /* 0x0009e2000b800009 */
[----:B------:R-:W-:Y:S01]  /*16d0*/  UMOV UR57, 0x40004040 ;  /* 0x4000404000397882 */ /* 0x000fe20000000000 */
[----:B------:R-:W-:Y:S01]  /*16e0*/  UMOV UR58, UR8 ;  /* 0x00000008003a7c82 */ /* 0x000fe20008000000 */
[----:B------:R-:W-:Y:S01]  /*16f0*/  UMOV UR59, 0x40004040 ;  /* 0x40004040003b7882 */ /* 0x000fe20000000000 */
[----:B------:R4:W-:Y:S01]  /*1700*/  UTCHMMA gdesc[UR54], gdesc[UR52], tmem[UR9], tmem[UR38], idesc[UR39], UPT ;  /* 0x00ff2634360075ea */ /* 0x0009e2000b800009 */
[----:B------:R4:W-:Y:S01]  /*1710*/  UTCHMMA gdesc[UR58], gdesc[UR56], tmem[UR9], tmem[UR36], idesc[UR37], UPT ;  /* 0x00ff24383a0075ea */ /* 0x0009e2000b800009 */
[----:B------:R4:W-:Y:S01]  /*1720*/  UTCBAR.MULTICAST [UR25], URZ, UR24 ;  /* 0x000000ff190073e9 */ /* 0x0009e20008000818 */
[----:B------:R4:W5:Y:S01]  /*1730*/  @!P0 SYNCS.PHASECHK.TRANS64.TRYWAIT P1, [UR6], R0 ;  /* 0x00000000ff0085a7 */ /* 0x0009620008021106 */
[----:B------:R-:W-:Y:S09]  /*1740*/  UISETP.NE.AND UP0, UPT, UR27, 0x40, UPT ;  /* 0x000000401b00788c */ /* 0x000ff2000bf05270 */
[----:B------:R-:W-:Y:S05]  /*1750*/  BRA.U UP0, `(.L_x_27) ;  /* 0xfffffffd003c7547 */ /* 0x000fea000b83ffff */
[----:B------:R-:W-:Y:S02]  /*1760*/  UIADD3 UR7, UPT, UPT, UR7, 0x30, URZ ;  /* 0x0000003007077890 */ /* 0x000fe4000fffe0ff */
[----:B------:R-:W-:-:S04]  /*1770*/  UIADD3 UR32, UPT, UPT, UR32, 0x1, URZ ;  /* 0x0000000120207890 */ /* 0x000fc8000fffe0ff */
[----:B------:R-:W-:-:S03]  /*1780*/  UISETP.NE.AND UP0, UPT, UR32, 0x2, UPT ;  /* 0x000000022000788c */ /* 0x000fc6000bf05270 */
[----:B------:R1:W-:Y:S01]  /*1790*/  UTCBAR.MULTICAST [UR7], URZ, UR22 ;  /* 0x000000ff070073e9 */ /* 0x0003e20008000816 */
[----:B------:R-:W-:Y:S02]  /*17a0*/  USEL UR32, UR32, URZ, UP0 ;  /* 0x000000ff20207287 */ /* 0x000fe40008000000 */
[----:B------:R-:W-:Y:S02]  /*17b0*/  USEL UR5, URZ, 0x1, UP0 ;  /* 0x00000001ff057887 */ /* 0x000fe40008000000 */
[----:B------:R-:W-:-:S04]  /*17c0*/  UISETP.GE.AND UP0, UPT, UR14, 0x40, UPT ;  /* 0x000000400e00788c */ /* 0x000fc8000bf06270 */
[----:B------:R-:W-:-:S05]  /*17d0*/  LOP3.LUT R5, R5, UR5, RZ, 0x3c, !PT ;  /* 0x0000000505057c12 */ /* 0x000fca000f8e3cff */
[----:B------:R-:W-:Y:S05]  /*17e0*/  BRA.U !UP0, `(.L_x_28) ;  /* 0xfffffff908e87547 */ /* 0x000fea000b83ffff */
[----:B------:R-:W-:-:S06]  /*17f0*/  UIADD3 UR32, UPT, UPT, UR32, 0x1, URZ ;  /* 0x0000000120207890 */ /* 0x000fcc000fffe0ff */
[----:B------:R-:W-:Y:S02]  /*1800*/  MOV R6, UR32 ;  /* 0x0000002000067c02 */ /* 0x000fe40008000f00 */
.L_x_23:
[----:B------:R-:W-:-:S04]  /*1810*/  ULOP3.LUT UR13, UR13, 0x1, URZ, 0xc0, !UPT ;  /* 0x000000010d0d7892 */ /* 0x000fc8000f8ec0ff */
[----:B------:R-:W-:-:S09]  /*1820*/  UISETP.NE.U32.AND UP0, UPT, UR13, 0x1, UPT ;  /* 0x000000010d00788c */ /* 0x000fd2000bf05070 */
[----:B------:R-:W-:Y:S05]  /*1830*/  BRA.U !UP0, `(.L_x_22) ;  /* 0x00000001082c7547 */ /* 0x000fea000b800000 */
[----:B-1--4-:R-:W1:Y:S01]  /*1840*/  S2R R0, SR_CgaCtaId ;  /* 0x0000000000007919 */ /* 0x012e620000008800 */
[C---:B------:R-:W-:Y:S02]  /*1850*/  ISETP.NE.AND P0, PT, R6.reuse, 0x2, PT ;  /* 0x000000020600780c */ /* 0x040fe40003f05270 */
[----:B------:R-:W-:Y:S02]  /*1860*/  MOV R2, 0x400 ;  /* 0x0000040000027802 */ /* 0x000fe40000000f00 */
[----:B------:R-:W-:Y:S02]  /*1870*/  SEL R4, RZ, 0x1, P0 ;  /* 0x00000001ff047807 */ /* 0x000fe40000000000 */
[----:B------:R-:W-:Y:S02]  /*1880*/  SEL R6, R6, RZ, P0 ;  /* 0x000000ff06067207 */ /* 0x000fe40000000000 */
[----:B------:R-:W-:-:S05]  /*1890*/  LOP3.LUT R4, R5, R4, RZ, 0x3c, !PT ;  /* 0x0000000405047212 */ /* 0x000fca00078e3cff */
[----:B------:R-:W-:Y:S01]  /*18a0*/  IMAD.U32 R4, R4, -0x80000000, RZ ;  /* 0x8000000004047824 */ /* 0x000fe200078e00ff */
[----:B-1----:R-:W-:-:S05]  /*18b0*/  LEA R0, R0, R2, 0x18 ;  /* 0x0000000200007211 */ /* 0x002fca00078ec0ff */
[----:B------:R-:W-:-:S04]  /*18c0*/  IMAD R0, R6, 0x8, R0 ;  /* 0x0000000806007824 */ /* 0x000fc800078e0200 */
[----:B------:R-:W1:Y:S02]  /*18d0*/  SYNCS.PHASECHK.TRANS64.TRYWAIT P0, [R0+URZ+0x40], R4 ;  /* 0x00004004000075a7 */ /* 0x000e6400080011ff */
[----:B-1----:R-:W-:Y:S05]  /*18e0*/  @!P0 BRA `(.L_x_29) ;  /* 0x00000028004c8947 */ /* 0x002fea0003800000 */
.L_x_22:
[----:B------:R-:W-:-:S06]  /*18f0*/  UISETP.GT.AND UP0, UPT, UR21, 0x3, UPT ;  /* 0x000000031500788c */ /* 0x000fcc000bf04270 */
[----:B------:R-:W-:-:S13]  /*1900*/  PLOP3.LUT P0, PT, PT, PT, UP0, 0x80, 0x8 ;  /* 0x000000000008781c */ /* 0x000fda0003f0f008 */
[----:B-12345:R-:W-:Y:S05]  /*1910*/  @P0 EXIT ;  /* 0x000000000000094d */ /* 0x03efea0003800000 */
[----:B------:R-:W-:-:S09]  /*1920*/  UISETP.NE.AND UP0, UPT, UR21, URZ, UPT ;  /* 0x000000ff1500728c */ /* 0x000fd2000bf05270 */
[----:B------:R-:W-:Y:S05]  /*1930*/  BRA.U UP0, `(.L_x_30) ;  /* 0x0000000100b87547 */ /* 0x000fea000b800000 */
[----:B------:R-:W1:Y:S01]  /*1940*/  S2UR UR6, SR_CgaCtaId ;  /* 0x00000000000679c3 */ /* 0x000e620000008800 */
[----:B------:R-:W-:Y:S01]  /*1950*/  NOP ;  /* 0x0000000000007918 */ /* 0x000fe20000000000 */
[----:B------:R-:W-:Y:S01]  /*1960*/  UMOV UR4, 0x40 ;  /* 0x0000004000047882 */ /* 0x000fe20000000000 */
[----:B------:R-:W-:Y:S01]  /*1970*/  UMOV UR5, 0x400 ;  /* 0x0000040000057882 */ /* 0x000fe20000000000 */
[----:B-1----:R-:W-:Y:S02]  /*1980*/  ULEA UR4, UR6, UR4, 0x18 ;  /* 0x0000000406047291 */ /* 0x002fe4000f8ec0ff */
[----:B------:R-:W-:-:S07]  /*1990*/  ULEA UR5, UR6, UR5, 0x18 ;  /* 0x0000000506057291 */ /* 0x000fce000f8ec0ff */
[----:B------:R-:W1:Y:S02]  /*19a0*/  LDS.U8 R0, [UR4] ;  /* 0x00000004ff007984 */ /* 0x000e640008000000 */
[----:B-1----:R-:W-:-:S13]  /*19b0*/  ISETP.NE.AND P0, PT, R0, RZ, PT ;  /* 0x000000ff0000720c */ /* 0x002fda0003f05270 */
[----:B------:R-:W-:Y:S05]  /*19c0*/  @P0 BRA `(.L_x_31) ;  /* 0x00000000007c0947 */ /* 0x000fea0003800000 */
[----:B------:R-:W-:-:S13]  /*19d0*/  ELECT P0, URZ, PT ;  /* 0x0000000000ff782f */ /* 0x000fda0003800000 */
[----:B------:R-:W-:Y:S05]  /*19e0*/  @!P0 BRA `(.L_x_32) ;  /* 0x0000000000848947 */ /* 0x000fea0003800000 */
[----:B------:R-:W-:Y:S01]  /*19f0*/  UMOV UR4, 0x10 ;  /* 0x0000001000047882 */ /* 0x000fe20000000000 */
[----:B------:R-:W-:-:S04]  /*1a00*/  IMAD.MOV.U32 R2, RZ, RZ, 0xffff ;  /* 0x0000ffffff027424 */ /* 0x000fc800078e00ff */
[----:B------:R-:W-:Y:S04]  /*1a10*/  DEPBAR.LE SB1, 0x36 ;  /* 0x00009d800000791a */ /* 0x000fe80000000000 */
[----:B------:R-:W1:Y:S02]  /*1a20*/  UTCATOMSWS.FIND_AND_SET.ALIGN UP0, UR4, UR4 ;  /* 0x00000004000475e3 */ /* 0x000e640008000800 */
[----:B-1----:R-:W-:Y:S01]  /*1a30*/  PLOP3.LUT P0, PT, PT, PT, UP0, 0x80, 0x8 ;  /* 0x000000000008781c */ /* 0x002fe20003f0f008 */
[----:B------:R-:W-:-:S03]  /*1a40*/  IMAD.U32 R5, RZ, RZ, UR4 ;  /* 0x00000004ff057e24 */ /* 0x000fc6000f8e00ff */
[----:B------:R-:W-:-:S04]  /*1a50*/  SEL R0, RZ, 0xffffffff, !P0 ;  /* 0xffffffffff007807 */ /* 0x000fc80004000000 */
[----:B------:R-:W-:Y:S01]  /*1a60*/  ISETP.NE.AND P0, PT, R0, RZ, PT ;  /* 0x000000ff0000720c */ /* 0x000fe20003f05270 */
[----:B------:R-:W-:-:S12]  /*1a70*/  IMAD.MOV.U32 R0, RZ, RZ, 0x1 ;  /* 0x00000001ff007424 */ /* 0x000fd800078e00ff */
[----:B------:R-:W-:Y:S05]  /*1a80*/  @P0 BRA `(.L_x_33) ;  /* 0x0000000000240947 */ /* 0x000fea0003800000 */
.L_x_34:
[----:B------:R-:W-:Y:S05]  /*1a90*/  NANOSLEEP 0x64 ;  /* 0x000000640000795d */ /* 0x000fea0003800000 */
[----:B------:R-:W-:-:S05]  /*1aa0*/  UMOV UR4, 0x10 ;  /* 0x0000001000047882 */ /* 0x000fca0000000000 */
[----:B------:R-:W-:Y:S04]  /*1ab0*/  DEPBAR.LE SB1, 0x36 ;  /* 0x00009d800000791a */ /* 0x000fe80000000000 */
[----:B------:R-:W1:Y:S02]  /*1ac0*/  UTCATOMSWS.FIND_AND_SET.ALIGN UP0, UR4, UR4 ;  /* 0x00000004000475e3 */ /* 0x000e640008000800 */
[----:B-1----:R-:W-:Y:S01]  /*1ad0*/  PLOP3.LUT P0, PT, PT, PT, UP0, 0x80, 0x8 ;  /* 0x000000000008781c */ /* 0x002fe20003f0f008 */
[----:B------:R-:W-:-:S03]  /*1ae0*/  IMAD.U32 R5, RZ, RZ, UR4 ;  /* 0x00000004ff057e24 */ /* 0x000fc6000f8e00ff */
[----:B------:R-:W-:-:S04]  /*1af0*/  SEL R4, RZ, 0xffffffff, !P0 ;  /* 0xffffffffff047807 */ /* 0x000fc80004000000 */
[----:B------:R-:W-:-:S13]  /*1b00*/  ISETP.NE.AND P0, PT, R4, RZ, PT ;  /* 0x000000ff0400720c */ /* 0x000fda0003f05270 */
[----:B------:R-:W-:Y:S05]  /*1b10*/  @!P0 BRA `(.L_x_34) ;  /* 0xfffffffc00dc8947 */ /* 0x000fea000383ffff */
.L_x_33:
[C---:B------:R-:W-:Y:S01]  /*1b20*/  VIADD R4, R5.reuse, 0x10 ;  /* 0x0000001005047836 */ /* 0x040fe20000000000 */
[----:B------:R-:W-:Y:S01]  /*1b30*/  UMOV UR4, 0x50 ;  /* 0x0000005000047882 */ /* 0x000fe20000000000 */
[----:B------:R-:W-:Y:S01]  /*1b40*/  SHF.L.U32 R2, R2, R5, RZ ;  /* 0x0000000502027219 */ /* 0x000fe200000006ff */
[----:B------:R-:W-:Y:S01]  /*1b50*/  ULEA UR4, UR6, UR4, 0x18 ;  /* 0x0000000406047291 */ /* 0x000fe2000f8ec0ff */
[----:B------:R-:W-:Y:S01]  /*1b60*/  IMAD.SHL.U32 R5, R5, 0x20, RZ ;  /* 0x0000002005057824 */ /* 0x000fe200078e00ff */
[----:B------:R-:W-:-:S04]  /*1b70*/  SHF.L.U32 R0, R0, R4, RZ ;  /* 0x0000000400007219 */ /* 0x000fc800000006ff */
[----:B------:R-:W-:-:S05]  /*1b80*/  LOP3.LUT R0, R0, R2, RZ, 0xfc, !PT ;  /* 0x0000000200007212 */ /* 0x000fca00078efcff */
[----:B------:R1:W-:Y:S04]  /*1b90*/  ATOMS.OR RZ, [UR4], R0 ;  /* 0x00000000ffff798c */ /* 0x0003e8000b000004 */
[----:B------:R1:W-:Y:S01]  /*1ba0*/  STS [UR5+0x58], R5 ;  /* 0x00005805ff007988 */ /* 0x0003e20008000805 */
[----:B------:R-:W-:Y:S05]  /*1bb0*/  BRA `(.L_x_32) ;  /* 0x0000000000107947 */ /* 0x000fea0003800000 */
.L_x_31:
[----:B------:R-:W-:Y:S02]  /*1bc0*/  MOV R0, 0xffffffff ;  /* 0xffffffff00007802 */ /* 0x000fe40000000f00 */
[----:B------:R-:W-:-:S03]  /*1bd0*/  MOV R4, 0x1c00 ;  /* 0x00001c0000047802 */ /* 0x000fc60000000f00 */
[----:B------:R1:W-:Y:S04]  /*1be0*/  STS [UR5+0x58], R0 ;  /* 0x00005800ff007988 */ /* 0x0003e80008000805 */
[----:B-1----:R-:W-:Y:S05]  /*1bf0*/  CALL.REL.NOINC `($__internal_1_$__cuda_sm10x_tcgen05_guardrail_trap_phase_invalid_during_alloc) ;  /* 0x0000002400c87944 */ /* 0x002fea0003c00000 */
.L_x_32:
[----:B------:R-:W-:Y:S05]  /*1c00*/  WARPSYNC.ALL ;  /* 0x0000000000007948 */ /* 0x000fea0003800000 */
[----:B------:R-:W-:Y:S01]  /*1c10*/  NOP ;  /* 0x0000000000007918 */ /* 0x000fe20000000000 */
.L_x_30:
[----:B------:R-:W2:Y:S08]  /*1c20*/  S2UR UR8, SR_CgaCtaId ;  /* 0x00000000000879c3 */ /* 0x000eb00000008800 */
[----:B------:R-:W-:Y:S06]  /*1c30*/  BAR.SYNC.DEFER_BLOCKING 0x2, 0xa0 ;  /* 0x0082800000007b1d */ /* 0x000fec0000010000 */
[----:B------:R-:W-:-:S02]  /*1c40*/  UMOV UR4, 0x400 ;  /* 0x0000040000047882 */ /* 0x000fc40000000000 */
[----:B------:R-:W3:Y:S01]  /*1c50*/  S2UR UR28, SR_CTAID.Z ;  /* 0x00000000001c79c3 */ /* 0x000ee20000002700 */
[----:B--2---:R-:W-:Y:S02]  /*1c60*/  ULEA UR8, UR8, UR4, 0x18 ;  /* 0x0000000408087291 */ /* 0x004fe4000f8ec0ff */
[----:B---3--:R-:W-:-:S07]  /*1c70*/  UISETP.GT.U32.AND UP0, UPT, UR28, 0x3f, UPT ;  /* 0x0000003f1c00788c */ /* 0x008fce000bf04070 */
[----:B-1----:R-:W1:Y:S02]  /*1c80*/  LDS R0, [UR8+0x58] ;  /* 0x00005808ff007984 */ /* 0x002e640008000800 */
[----:B-1----:R-:W-:Y:S01]  /*1c90*/  R2UR UR29, R0 ;  /* 0x00000000001d72ca */ /* 0x002fe200000e0000 */
[----:B------:R-:W-:-:S14]  /*1ca0*/  BRA.U UP0, `(.L_x_35) ;  /* 0x0000002100087547 */ /* 0x000fdc000b800000 */
[----:B------:R-:W1:Y:S01]  /*1cb0*/  LDCU.64 UR4, c[0x0][0x5c0] ;  /* 0x0000b800ff0477ac */ /* 0x000e620008000a00 */
[----:B------:R-:W-:Y:S01]  /*1cc0*/  SHF.R.U32.HI R0, RZ, 0x5, R3 ;  /* 0x00000005ff007819 */ /* 0x000fe20000011603 */
[----:B------:R-:W-:Y:S01]  /*1cd0*/  IMAD.SHL.U32 R2, R3, 0x40, RZ ;  /* 0x0000004003027824 */ /* 0x000fe200078e00ff */
[----:B------:R-:W2:Y:S01]  /*1ce0*/  S2UR UR22, SR_CTAID.X ;  /* 0x00000000001679c3 */ /* 0x000ea20000002500 */
[----:B------:R-:W-:Y:S01]  /*1cf0*/  UMOV UR9, 0x400 ;  /* 0x0000040000097882 */ /* 0x000fe20000000000 */
[----:B------:R-:W-:Y:S01]  /*1d00*/  R2UR UR21, R0 ;  /* 0x00000000001572ca */ /* 0x000fe200000e0000 */
[----:B------:R-:W3:Y:S01]  /*1d10*/  LDCU.64 UR30, c[0x0][0x348] ;  /* 0x00006900ff1e77ac */ /* 0x000ee20008000a00 */
[----:B------:R-:W-:Y:S01]  /*1d20*/  LOP3.LUT R2, R2, 0x7c0, RZ, 0xc0, !PT ;  /* 0x000007c002027812 */ /* 0x000fe200078ec0ff */
[----:B------:R-:W-:Y:S01]  /*1d30*/  UMOV UR25, URZ ;  /* 0x000000ff00197c82 */ /* 0x000fe20008000000 */
[----:B------:R-:W-:Y:S01]  /*1d40*/  UMOV UR24, URZ ;  /* 0x000000ff00187c82 */ /* 0x000fe20008000000 */
[----:B-1----:R-:W-:-:S08]  /*1d50*/  UIMAD.WIDE.U32 UR6, UR28, UR5, URZ ;  /* 0x000000051c0672a5 */ /* 0x002fd0000f8e00ff */
[----:B------:R-:W-:Y:S01]  /*1d60*/  IMAD.U32 R0, RZ, RZ, UR21 ;  /* 0x00000015ff007e24 */ /* 0x000fe2000f8e00ff */
[----:B------:R-:W-:Y:S02]  /*1d70*/  ULEA UR26, UR21, UR29, 0x15 ;  /* 0x0000001d151a7291 */ /* 0x000fe4000f8ea8ff */
[----:B------:R-:W-:Y:S01]  /*1d80*/  UIADD3 UR5, UPT, UPT, UR28, -UR7, URZ ;  /* 0x800000071c057290 */ /* 0x000fe2000fffe0ff */
[----:B------:R-:W-:-:S03]  /*1d90*/  IMAD R0, R0, 0x800, R2 ;  /* 0x0000080000007824 */ /* 0x000fc600078e0202 */
[----:B------:R-:W-:Y:S01]  /*1da0*/  USHF.R.U32.HI UR5, URZ, UR20, UR5 ;  /* 0x00000014ff057299 */ /* 0x000fe20008011605 */
[----:B------:R-:W-:Y:S01]  /*1db0*/  VIADD R4, R0, UR8 ;  /* 0x0000000800047c36 */ /* 0x000fe20008000000 */
[----:B--2---:R-:W-:Y:S01]  /*1dc0*/  USHF.L.U32 UR22, UR22, 0x7, URZ ;  /* 0x0000000716167899 */ /* 0x004fe200080006ff */
[----:B------:R-:W1:Y:S02]  /*1dd0*/  LDCU UR6, c[0x0][0x5d0] ;  /* 0x0000ba00ff0677ac */ /* 0x000e640008000800 */
[C---:B------:R-:W-:Y:S02]  /*1de0*/  VIADD R0, R4.reuse, 0x8420 ;  /* 0x0000842004007836 */ /* 0x040fe40000000000 */
[C---:B------:R-:W-:Y:S01]  /*1df0*/  VIADD R2, R4.reuse, 0x8430 ;  /* 0x0000843004027836 */ /* 0x040fe20000000000 */
[----:B------:R-:W-:Y:S01]  /*1e00*/  UIADD3 UR5, UPT, UPT, UR7, UR5, URZ ;  /* 0x0000000507057290 */ /* 0x000fe2000fffe0ff */
[C---:B------:R-:W-:Y:S01]  /*1e10*/  VIADD R6, R4.reuse, 0x430 ;  /* 0x0000043004067836 */ /* 0x040fe20000000000 */
[----:B------:R-:W-:Y:S01]  /*1e20*/  SHF.R.U32.HI R72, RZ, 0x3, R0 ;  /* 0x00000003ff487819 */ /* 0x000fe20000011600 */
[----:B------:R-:W-:Y:S01]  /*1e30*/  VIADD R5, R4, 0x420 ;  /* 0x0000042004057836 */ /* 0x000fe20000000000 */
[----:B------:R-:W-:Y:S01]  /*1e40*/  USHF.R.U32.HI UR14, URZ, UR19, UR5 ;  /* 0x00000013ff0e7299 */ /* 0x000fe20008011605 */
[----:B------:R-:W-:Y:S01]  /*1e50*/  SHF.R.U32.HI R73, RZ, 0x3, R2 ;  /* 0x00000003ff497819 */ /* 0x000fe20000011602 */
[----:B------:R-:W-:Y:S01]  /*1e60*/  ULOP3.LUT UR22, UR22, 0x180, URZ, 0xc0, !UPT ;  /* 0x0000018016167892 */ /* 0x000fe2000f8ec0ff */
[----:B------:R-:W-:Y:S01]  /*1e70*/  LOP3.LUT R72, R0, 0x30, R72, 0x78, !PT ;  /* 0x0000003000487812 */ /* 0x000fe200078e7848 */
[----:B------:R-:W-:Y:S01]  /*1e80*/  UIADD3 UR14, UPT, UPT, -UR14, URZ, URZ ;  /* 0x000000ff0e0e7290 */ /* 0x000fe2000fffe1ff */
[----:B------:R-:W-:Y:S01]  /*1e90*/  VIADD R0, R4, 0x8400 ;  /* 0x0000840004007836 */ /* 0x000fe20000000000 */
[----:B------:R-:W-:Y:S01]  /*1ea0*/  LOP3.LUT R73, R2, 0x30, R73, 0x78, !PT ;  /* 0x0000003002497812 */ /* 0x000fe200078e7849 */
[----:B------:R-:W-:Y:S01]  /*1eb0*/  VIADD R2, R4, 0x8410 ;  /* 0x0000841004027836 */ /* 0x000fe20000000000 */
[----:B------:R-:W-:Y:S01]  /*1ec0*/  UIMAD UR14, UR4, UR14, UR28 ;  /* 0x0000000e040e72a4 */ /* 0x000fe2000f8e021c */
[----:B------:R-:W-:Y:S01]  /*1ed0*/  SHF.R.U32.HI R69, RZ, 0x3, R6 ;  /* 0x00000003ff457819 */ /* 0x000fe20000011606 */
[----:B------:R-:W2:Y:S01]  /*1ee0*/  LDCU.64 UR4, c[0x0][0x5d8] ;  /* 0x0000bb00ff0477ac */ /* 0x000ea20008000a00 */
[----:B------:R-:W-:-:S02]  /*1ef0*/  SHF.R.U32.HI R70, RZ, 0x3, R0 ;  /* 0x00000003ff467819 */ /* 0x000fc40000011600 */
[----:B------:R-:W-:Y:S01]  /*1f00*/  SHF.R.U32.HI R71, RZ, 0x3, R2 ;  /* 0x00000003ff477819 */ /* 0x000fe20000011602 */
[----:B-1----:R-:W-:Y:S01]  /*1f10*/  UIMAD.WIDE.U32 UR6, UR14, UR6, URZ ;  /* 0x000000060e0672a5 */ /* 0x002fe2000f8e00ff */
[----:B------:R-:W-:Y:S01]  /*1f20*/  LOP3.LUT R70, R0, 0x30, R70, 0x78, !PT ;  /* 0x0000003000467812 */ /* 0x000fe200078e7846 */
[----:B------:R-:W-:Y:S01]  /*1f30*/  VIADD R0, R4, 0x400 ;  /* 0x0000040004007836 */ /* 0x000fe20000000000 */
[----:B------:R-:W-:Y:S01]  /*1f40*/  LOP3.LUT R71, R2, 0x30, R71, 0x78, !PT ;  /* 0x0000003002477812 */ /* 0x000fe200078e7847 */
[----:B------:R-:W-:Y:S01]  /*1f50*/  UIADD3 UR6, UPT, UPT, UR14, -UR7, URZ ;  /* 0x800000070e067290 */ /* 0x000fe2000fffe0ff */
[----:B------:R-:W-:Y:S01]  /*1f60*/  VIADD R4, R4, 0x410 ;  /* 0x0000041004047836 */ /* 0x000fe20000000000 */
[----:B------:R-:W-:Y:S02]  /*1f70*/  SHF.R.U32.HI R68, RZ, 0x3, R5 ;  /* 0x00000003ff447819 */ /* 0x000fe40000011605 */
[----:B------:R-:W-:Y:S01]  /*1f80*/  USHF.R.U32.HI UR6, URZ, UR18, UR6 ;  /* 0x00000012ff067299 */ /* 0x000fe20008011606 */
[----:B------:R-:W-:-:S02]  /*1f90*/  SHF.R.U32.HI R2, RZ, 0x3, R0 ;  /* 0x00000003ff027819 */ /* 0x000fc40000011600 */
[----:B------:R-:W-:Y:S01]  /*1fa0*/  SHF.R.U32.HI R3, RZ, 0x3, R4 ;  /* 0x00000003ff037819 */ /* 0x000fe20000011604 */
[----:B------:R-:W-:Y:S01]  /*1fb0*/  UIADD3 UR6, UPT, UPT, UR7, UR6, URZ ;  /* 0x0000000607067290 */ /* 0x000fe2000fffe0ff */
[----:B------:R-:W-:Y:S01]  /*1fc0*/  LOP3.LUT R2, R0, 0x30, R2, 0x78, !PT ;  /* 0x0000003000027812 */ /* 0x000fe200078e7802 */
[----:B------:R-:W-:Y:S01]  /*1fd0*/  IMAD.MOV.U32 R0, RZ, RZ, RZ ;  /* 0x000000ffff007224 */ /* 0x000fe200078e00ff */
[----:B------:R-:W-:Y:S01]  /*1fe0*/  LOP3.LUT R69, R6, 0x30, R69, 0x78, !PT ;  /* 0x0000003006457812 */ /* 0x000fe200078e7845 */
[----:B------:R-:W-:Y:S01]  /*1ff0*/  USHF.R.U32.HI UR6, URZ, UR17, UR6 ;  /* 0x00000011ff067299 */ /* 0x000fe20008011606 */
[----:B------:R-:W-:Y:S02]  /*2000*/  LOP3.LUT R68, R5, 0x30, R68, 0x78, !PT ;  /* 0x0000003005447812 */ /* 0x000fe400078e7844 */
[----:B------:R-:W-:Y:S01]  /*2010*/  LOP3.LUT R3, R4, 0x30, R3, 0x78, !PT ;  /* 0x0000003004037812 */ /* 0x000fe200078e7803 */
[----:B--2---:R-:W-:-:S07]  /*2020*/  UIMAD.WIDE.U32 UR10, UR6, UR5, URZ ;  /* 0x00000005060a72a5 */ /* 0x004fce000f8e00ff */
[----:B------:R-:W-:Y:S02]  /*2030*/  UMOV UR7, UR11 ;  /* 0x0000000b00077c82 */ /* 0x000fe40008000000 */
[----:B------:R-:W-:Y:S02]  /*2040*/  UIADD3 UR5, UPT, UPT, UR6, -UR7, URZ ;  /* 0x8000000706057290 */ /* 0x000fe4000fffe0ff */
[----:B------:R-:W1:Y:S01]  /*2050*/  LDCU UR11, c[0x0][0x374] ;  /* 0x00006e80ff0b77ac */ /* 0x000e620008000800 */
[----:B------:R-:W1:Y:S01]  /*2060*/  LDCU UR10, c[0x0][0x370] ;  /* 0x00006e00ff0a77ac */ /* 0x000e620008000800 */
[----:B------:R-:W-:Y:S01]  /*2070*/  USHF.R.U32.HI UR5, URZ, UR16, UR5 ;  /* 0x00000010ff057299 */ /* 0x000fe20008011605 */
[----:B------:R-:W2:Y:S03]  /*2080*/  LDCU UR8, c[0x0][0x378] ;  /* 0x00006f00ff0877ac */ /* 0x000ea60008000800 */
[----:B------:R-:W-:Y:S01]  /*2090*/  UIADD3 UR5, UPT, UPT, UR7, UR5, URZ ;  /* 0x0000000507057290 */ /* 0x000fe2000fffe0ff */
[----:B------:R-:W4:Y:S03]  /*20a0*/  S2UR UR7, SR_CgaCtaId ;  /* 0x00000000000779c3 */ /* 0x000f260000008800 */
[----:B------:R-:W-:-:S04]  /*20b0*/  USHF.R.U32.HI UR5, URZ, UR15, UR5 ;  /* 0x0000000fff057299 */ /* 0x000fc80008011605 */
[----:B------:R-:W-:Y:S02]  /*20c0*/  UIADD3 UR5, UPT, UPT, -UR5, URZ, URZ ;  /* 0x000000ff05057290 */ /* 0x000fe4000fffe1ff */
[----:B-1----:R-:W-:Y:S01]  /*20d0*/  UIMAD UR10, UR11, UR10, URZ ;  /* 0x0000000a0b0a72a4 */ /* 0x002fe2000f8e02ff */
[----:B------:R-:W1:Y:S01]  /*20e0*/  S2UR UR11, SR_CTAID.Y ;  /* 0x00000000000b79c3 */ /* 0x000e620000002600 */
[----:B------:R-:W-:Y:S02]  /*20f0*/  UIMAD UR4, UR4, UR5, UR6 ;  /* 0x00000005040472a4 */ /* 0x000fe4000f8e0206 */
[----:B--2---:R-:W-:Y:S02]  /*2100*/  UIMAD UR8, UR10, UR8, URZ ;  /* 0x000000080a0872a4 */ /* 0x004fe4000f8e02ff */
[----:B------:R-:W-:Y:S02]  /*2110*/  UIADD3 UR6, UPT, UPT, -UR6, URZ, URZ ;  /* 0x000000ff06067290 */ /* 0x000fe4000fffe1ff */
[----:B------:R-:W-:Y:S01]  /*2120*/  USHF.R.S32.HI UR27, URZ, 0x1f, UR8 ;  /* 0x0000001fff1b7899 */ /* 0x000fe20008011408 */
[----:B------:R-:W2:Y:S03]  /*2130*/  LDCU UR5, c[0x0][0x5cc] ;  /* 0x0000b980ff0577ac */ /* 0x000ea60008000800 */
[----:B------:R-:W-:-:S02]  /*2140*/  ULEA.HI UR27, UR27, UR8, URZ, 0x3 ;  /* 0x000000081b1b7291 */ /* 0x000fc4000f8f18ff */
[----:B----4-:R-:W-:Y:S02]  /*2150*/  ULEA UR7, UR7, UR9, 0x18 ;  /* 0x0000000907077291 */ /* 0x010fe4000f8ec0ff */
[----:B-123--:R-:W-:-:S12]  /*2160*/  UIMAD UR14, UR5, UR6, UR14 ;  /* 0x00000006050e72a4 */ /* 0x00efd8000f8e020e */
.L_x_39:
[----:B------:R-:W-:Y:S01]  /*2170*/  ULEA UR23, UR24, UR7, 0x3 ;  /* 0x0000000718177291 */ /* 0x000fe2000f8e18ff */
[----:B------:R-:W-:Y:S01]  /*2180*/  SHF.L.U32 R6, R0, 0x1f, RZ ;  /* 0x0000001f00067819 */ /* 0x000fe200000006ff */
[----:B------:R-:W1:Y:S01]  /*2190*/  S2UR UR32, SR_CgaCtaId ;  /* 0x00000000002079c3 */ /* 0x000e620000008800 */
[----:B------:R-:W-:Y:S02]  /*21a0*/  UIADD3 UR5, UPT, UPT, UR4, UR4, URZ ;  /* 0x0000000404057290 */ /* 0x000fe4000fffe0ff */
[----:B------:R-:W-:Y:S02]  /*21b0*/  UIADD3 UR40, UP1, UPT, UR30, 0x140, URZ ;  /* 0x000001401e287890 */ /* 0x000fe4000ff3e0ff */
[----:B------:R-:W-:Y:S02]  /*21c0*/  ULOP3.LUT UR5, UR5, 0x1, UR11, 0xf8, !UPT ;  /* 0x0000000105057892 */ /* 0x000fe4000f8ef80b */
[----:B------:R-:W-:Y:S01]  /*21d0*/  UIADD3 UR38, UP0, UPT, UR30, 0x1c0, URZ ;  /* 0x000001c01e267890 */ /* 0x000fe2000ff1e0ff */
[----:B------:R-:W2:Y:S01]  /*21e0*/  SYNCS.PHASECHK.TRANS64.TRYWAIT P0, [UR23+0x30], R6 ;  /* 0x00003006ff0075a7 */ /* 0x000ea20008001117 */
[----:B------:R-:W-:Y:S01]  /*21f0*/  UMOV UR4, 0x400 ;  /* 0x0000040000047882 */ /* 0x000fe20000000000 */
[----:B------:R-:W-:-:S02]  /*2200*/  USHF.L.U32 UR13, UR5, 0x8, URZ ;  /* 0x00000008050d7899 */ /* 0x000fc400080006ff */
[----:B------:R-:W-:Y:S02]  /*2210*/  ULEA UR37, UR24, UR26, 0x8 ;  /* 0x0000001a18257291 */ /* 0x000fe4000f8e40ff */
[----:B------:R-:W-:Y:S01]  /*2220*/  USHF.L.U32 UR36, UR25, 0x3, URZ ;  /* 0x0000000319247899 */ /* 0x000fe200080006ff */
[----:B------:R-:W3:Y:S01]  /*2230*/  LDCU UR33, c[0x0][0x5e4] ;  /* 0x0000bc80ff2177ac */ /* 0x000ee20008000800 */
[----:B------:R-:W-:Y:S02]  /*2240*/  ULEA UR14, UR14, UR22, 0x9 ;  /* 0x000000160e0e7291 */ /* 0x000fe4000f8e48ff */
[----:B------:R-:W-:Y:S02]  /*2250*/  UIADD3.X UR41, UPT, UPT, URZ, UR31, URZ, UP1, !UPT ;  /* 0x0000001fff297290 */ /* 0x000fe40008ffe4ff */
[----:B-1----:R-:W-:Y:S02]  /*2260*/  ULEA UR32, UR32, UR4, 0x18 ;  /* 0x0000000420207291 */ /* 0x002fe4000f8ec0ff */
[----:B------:R-:W-:-:S02]  /*2270*/  UIADD3.X UR39, UPT, UPT, URZ, UR31, URZ, UP0, !UPT ;  /* 0x0000001fff277290 */ /* 0x000fc400087fe4ff */
[----:B------:R-:W-:Y:S01]  /*2280*/  USHF.L.U32 UR5, UR5, 0x7, URZ ;  /* 0x0000000705057899 */ /* 0x000fe200080006ff */
[----:B--23--:R-:W-:Y:S11]  /*2290*/  @!P0 BRA `(.L_x_36) ;  /* 0x0000001c00f88947 */ /* 0x00cff60003800000 */
.L_x_53:
[----:B------:R-:W-:Y:S01]  /*22a0*/  UMOV UR35, 0x1 ;  /* 0x0000000100237882 */ /* 0x000fe20000000000 */
[----:B------:R-:W-:-:S05]  /*22b0*/  UMOV UR34, UR36 ;  /* 0x0000002400227c82 */ /* 0x000fca0008000000 */
.L_x_38:
[----:B-1----:R-:W-:Y:S01]  /*22c0*/  LDTM.x32 R36, tmem[UR37+0x20] ;  /* 0x00002025002479ee */ /* 0x002fe200082c0000 */
[----:B-1----:R-:W1:Y:S01]  /*22d0*/  LDTM.x32 R4, tmem[UR37] ;  /* 0x00000025000479ee */ /* 0x002e6200082c0000 */
[----:B------:R-:W-:Y:S02]  /*22e0*/  USHF.R.S32.HI UR12, URZ, 0x1f, UR34 ;  /* 0x0000001fff0c7899 */ /* 0x000fe40008011422 */
[----:B------:R-:W-:Y:S02]  /*22f0*/  UIADD3 UR4, UPT, UPT, UR34, 0x1, URZ ;  /* 0x0000000122047890 */ /* 0x000fe4000fffe0ff */
[----:B------:R-:W-:Y:S02]  /*2300*/  ULEA.HI UR12, UR12, UR34, URZ, 0x2 ;  /* 0x000000220c0c7291 */ /* 0x000fe4000f8f10ff */
[----:B------:R-:W-:Y:S02]  /*2310*/  USHF.R.S32.HI UR8, URZ, 0x1f, UR4 ;  /* 0x0000001fff087899 */ /* 0x000fe40008011404 */
[----:B------:R-:W-:-:S02]  /*2320*/  ULOP3.LUT UR12, UR12, 0xfffffffc, URZ, 0xc0, !UPT ;  /* 0xfffffffc0c0c7892 */ /* 0x000fc4000f8ec0ff */
[----:B------:R-:W-:Y:S02]  /*2330*/  ULEA.HI UR8, UR8, UR4, URZ, 0x2 ;  /* 0x0000000408087291 */ /* 0x000fe4000f8f10ff */
[----:B------:R-:W-:Y:S02]  /*2340*/  UIADD3 UR12, UPT, UPT, -UR12, UR34, URZ ;  /* 0x000000220c0c7290 */ /* 0x000fe4000fffe1ff */
[----:B------:R-:W-:Y:S02]  /*2350*/  ULOP3.LUT UR8, UR8, 0xfffffffc, URZ, 0xc0, !UPT ;  /* 0xfffffffc08087892 */ /* 0x000fe4000f8ec0ff */
[----:B------:R-:W-:Y:S02]  /*2360*/  UISETP.NE.AND UP0, UPT, UR21, URZ, UPT ;  /* 0x000000ff1500728c */ /* 0x000fe4000bf05270 */
[----:B------:R-:W-:Y:S01]  /*2370*/  MOV R74, UR12 ;  /* 0x0000000c004a7c02 */ /* 0x000fe20008000f00 */
[----:B------:R-:W-:Y:S02]  /*2380*/  UIADD3 UR8, UPT, UPT, UR4, -UR8, URZ ;  /* 0x8000000804087290 */ /* 0x000fe4000fffe0ff */
[----:B------:R-:W-:Y:S01]  /*2390*/  ULEA.HI UR4, UR36, UR36, URZ, 0x1 ;  /* 0x0000002424047291 */ /* 0x000fe2000f8f08ff */
[----:B------:R-:W-:Y:S01]  /*23a0*/  LEA R79, R74, R2, 0xd ;  /* 0x000000024a4f7211 */ /* 0x000fe200078e68ff */
[----:B-1----:R-:W-:Y:S01]  /*23b0*/  FMUL R75, R7, UR33 ;  /* 0x00000021074b7c20 */ /* 0x002fe20008400000 */
[----:B------:R-:W-:Y:S01]  /*23c0*/  FMUL R76, R6, UR33 ;  /* 0x00000021064c7c20 */ /* 0x000fe20008400000 */
[----:B------:R-:W-:Y:S01]  /*23d0*/  FMUL R77, R5, UR33 ;  /* 0x00000021054d7c20 */ /* 0x000fe20008400000 */
[----:B------:R-:W-:Y:S01]  /*23e0*/  FMUL R78, R4, UR33 ;  /* 0x00000021044e7c20 */ /* 0x000fe20008400000 */
[----:B------:R-:W-:Y:S01]  /*23f0*/  FMUL R9, R9, UR33 ;  /* 0x0000002109097c20 */ /* 0x000fe20008400000 */
[----:B------:R-:W-:Y:S01]  /*2400*/  FMUL R8, R8, UR33 ;  /* 0x0000002108087c20 */ /* 0x000fe20008400000 */
[----:B------:R-:W-:Y:S01]  /*2410*/  FMUL R11, R11, UR33 ;  /* 0x000000210b0b7c20 */ /* 0x000fe20008400000 */
[----:B------:R-:W-:Y:S01]  /*2420*/  FMUL R10, R10, UR33 ;  /* 0x000000210a0a7c20 */ /* 0x000fe20008400000 */
[----:B------:R-:W-:Y:S01]  /*2430*/  F2FP.BF16.F32.PACK_AB R5, R75, R76 ;  /* 0x0000004c4b05723e */ /* 0x000fe200000010ff */
[----:B------:R-:W-:Y:S01]  /*2440*/  FMUL R53, R53, UR33 ;  /* 0x0000002135357c20 */ /* 0x000fe20008400000 */
[----:B------:R-:W-:Y:S01]  /*2450*/  F2FP.BF16.F32.PACK_AB R4, R77, R78 ;  /* 0x0000004e4d04723e */ /* 0x000fe200000010ff */
[----:B------:R-:W-:Y:S01]  /*2460*/  FMUL R52, R52, UR33 ;  /* 0x0000002134347c20 */ /* 0x000fe20008400000 */
[----:B------:R-:W-:Y:S01]  /*2470*/  F2FP.BF16.F32.PACK_AB R6, R9, R8 ;  /* 0x000000080906723e */ /* 0x000fe200000010ff */
[----:B------:R-:W-:Y:S01]  /*2480*/  FMUL R13, R13, UR33 ;  /* 0x000000210d0d7c20 */ /* 0x000fe20008400000 */
[----:B------:R-:W-:Y:S01]  /*2490*/  F2FP.BF16.F32.PACK_AB R7, R11, R10 ;  /* 0x0000000a0b07723e */ /* 0x000fe200000010ff */
[----:B------:R-:W-:Y:S01]  /*24a0*/  FMUL R12, R12, UR33 ;  /* 0x000000210c0c7c20 */ /* 0x000fe20008400000 */
[----:B------:R-:W-:Y:S01]  /*24b0*/  FMUL R14, R14, UR33 ;  /* 0x000000210e0e7c20 */ /* 0x000fe20008400000 */
[----:B------:R-:W-:Y:S01]  /*24c0*/  FMUL R17, R17, UR33 ;  /* 0x0000002111117c20 */ /* 0x000fe20008400000 */
[----:B------:R-:W-:Y:S01]  /*24d0*/  FMUL R16, R16, UR33 ;  /* 0x0000002110107c20 */ /* 0x000fe20008400000 */
[----:B------:R1:W-:Y:S01]  /*24e0*/  STS.128 [R79], R4 ;  /* 0x000000044f007388 */ /* 0x0003e20000000c00 */
[----:B------:R-:W-:Y:S01]  /*24f0*/  FMUL R19, R19, UR33 ;  /* 0x0000002113137c20 */ /* 0x000fe20008400000 */
[----:B------:R-:W-:Y:S01]  /*2500*/  FMUL R80, R18, UR33 ;  /* 0x0000002112507c20 */ /* 0x000fe20008400000 */
[----:B------:R-:W-:Y:S01]  /*2510*/  LEA R82, R74, R3, 0xd ;  /* 0x000000034a527211 */ /* 0x000fe200078e68ff */
[----:B------:R-:W-:Y:S01]  /*2520*/  FMUL R54, R54, UR33 ;  /* 0x0000002136367c20 */ /* 0x000fe20008400000 */
        /* <DEDUP_REMOVED lines=8> */
[----:B------:R-:W-:Y:S01]  /*25b0*/  FMUL R86, R56, -1.4426950216293334961 ;  /* 0xbfb8aa3b38567820 */ /* 0x000fe20000400000 */
[----:B------:R-:W-:Y:S01]  /*25c0*/  FMUL R55, R55, UR33 ;  /* 0x0000002137377c20 */ /* 0x000fe20008400000 */
[----:B------:R-:W-:Y:S01]  /*25d0*/  FMUL R57, R57, UR33 ;  /* 0x0000002139397c20 */ /* 0x000fe20008400000 */
[----:B------:R-:W-:Y:S01]  /*25e0*/  LEA R24, R74, R68, 0xd ;  /* 0x000000444a187211 */ /* 0x000fe200078e68ff */
[----:B------:R-:W-:Y:S01]  /*25f0*/  FMUL R45, R45, UR33 ;  /* 0x000000212d2d7c20 */ /* 0x000fe20008400000 */
[----:B------:R-:W-:Y:S01]  /*2600*/  FMUL R81, R55, -1.4426950216293334961 ;  /* 0xbfb8aa3b37517820 */ /* 0x000fe20000400000 */
[----:B------:R-:W-:Y:S01]  /*2610*/  FMUL R84, R57, -1.4426950216293334961 ;  /* 0xbfb8aa3b39547820 */ /* 0x000fe20000400000 */
[----:B------:R-:W-:Y:S01]  /*2620*/  MUFU.EX2 R86, R86 ;  /* 0x0000005600567308 */ /* 0x000fe20000000800 */
[----:B------:R-:W-:Y:S01]  /*2630*/  FMUL R47, R47, UR33 ;  /* 0x000000212f2f7c20 */ /* 0x000fe20008400000 */
[----:B------:R-:W-:Y:S01]  /*2640*/  FMUL R48, R48, UR33 ;  /* 0x0000002130307c20 */ /* 0x000fe20008400000 */
[----:B------:R-:W-:Y:S01]  /*2650*/  FMUL R49, R49, UR33 ;  /* 0x0000002131317c20 */ /* 0x000fe20008400000 */
[----:B------:R-:W-:Y:S01]  /*2660*/  FMUL R50, R50, UR33 ;  /* 0x0000002132327c20 */ /* 0x000fe20008400000 */
[----:B------:R-:W-:Y:S01]  /*2670*/  FMUL R44, R44, UR33 ;  /* 0x000000212c2c7c20 */ /* 0x000fe20008400000 */
[----:B------:R-:W-:Y:S01]  /*2680*/  FMUL R88, R48, -1.4426950216293334961 ;  /* 0xbfb8aa3b30587820 */ /* 0x000fe20000400000 */
[----:B------:R-:W-:Y:S01]  /*2690*/  FMUL R87, R49, -1.4426950216293334961 ;  /* 0xbfb8aa3b31577820 */ /* 0x000fe20000400000 */
[----:B------:R-:W2:Y:S01]  /*26a0*/  MUFU.EX2 R81, R81 ;  /* 0x0000005100517308 */ /* 0x000ea20000000800 */
[----:B------:R-:W-:Y:S01]  /*26b0*/  FMUL R90, R50, -1.4426950216293334961 ;  /* 0xbfb8aa3b325a7820 */ /* 0x000fe20000400000 */
[----:B------:R-:W-:Y:S01]  /*26c0*/  FMUL R51, R51, UR33 ;  /* 0x0000002133337c20 */ /* 0x000fe20008400000 */
[----:B-1----:R-:W-:Y:S01]  /*26d0*/  FMUL R4, R53, -1.4426950216293334961 ;  /* 0xbfb8aa3b35047820 */ /* 0x002fe20000400000 */
[----:B------:R-:W-:Y:S01]  /*26e0*/  FMUL R79, R15, UR33 ;  /* 0x000000210f4f7c20 */ /* 0x000fe20008400000 */
[----:B------:R-:W-:Y:S01]  /*26f0*/  F2FP.BF16.F32.PACK_AB R6, R17, R16 ;  /* 0x000000101106723e */ /* 0x000fe200000010ff */
[----:B------:R-:W-:Y:S01]  /*2700*/  FMUL R89, R51, -1.4426950216293334961 ;  /* 0xbfb8aa3b33597820 */ /* 0x000fe20000400000 */
[----:B------:R-:W-:Y:S01]  /*2710*/  F2FP.BF16.F32.PACK_AB R7, R19, R80 ;  /* 0x000000501307723e */ /* 0x000fe200000010ff */
[----:B------:R1:W3:Y:S01]  /*2720*/  MUFU.EX2 R15, R4 ;  /* 0x00000004000f7308 */ /* 0x0002e20000000800 */
[----:B------:R-:W-:Y:S01]  /*2730*/  F2FP.BF16.F32.PACK_AB R5, R79, R14 ;  /* 0x0000000e4f05723e */ /* 0x000fe200000010ff */
[----:B------:R-:W-:Y:S01]  /*2740*/  FMUL R39, R39, UR33 ;  /* 0x0000002127277c20 */ /* 0x000fe20008400000 */
[----:B------:R-:W-:Y:S01]  /*2750*/  FMUL R46, R46, UR33 ;  /* 0x000000212e2e7c20 */ /* 0x000fe20008400000 */
[----:B------:R-:W-:Y:S01]  /*2760*/  FMUL R61, R61, UR33 ;  /* 0x000000213d3d7c20 */ /* 0x000fe20008400000 */
[----:B------:R-:W-:Y:S01]  /*2770*/  FMUL R41, R41, UR33 ;  /* 0x0000002129297c20 */ /* 0x000fe20008400000 */
[----:B------:R-:W-:Y:S01]  /*2780*/  FMUL R29, R29, UR33 ;  /* 0x000000211d1d7c20 */ /* 0x000fe20008400000 */
[----:B------:R-:W-:Y:S01]  /*2790*/  FMUL R28, R28, UR33 ;  /* 0x000000211c1c7c20 */ /* 0x000fe20008400000 */
[----:B------:R-:W4:Y:S01]  /*27a0*/  MUFU.EX2 R84, R84 ;  /* 0x0000005400547308 */ /* 0x000f220000000800 */
[----:B--2---:R-:W-:Y:S01]  /*27b0*/  FADD R81, R81, 1 ;  /* 0x3f80000051517421 */ /* 0x004fe20000000000 */
[----:B------:R-:W-:Y:S01]  /*27c0*/  FMUL R31, R31, UR33 ;  /* 0x000000211f1f7c20 */ /* 0x000fe20008400000 */
[----:B------:R-:W-:Y:S01]  /*27d0*/  FMUL R30, R30, UR33 ;  /* 0x000000211e1e7c20 */ /* 0x000fe20008400000 */
[----:B------:R-:W-:Y:S01]  /*27e0*/  FMUL R33, R33, UR33 ;  /* 0x0000002121217c20 */ /* 0x000fe20008400000 */
[----:B------:R-:W-:Y:S01]  /*27f0*/  FMUL R32, R32, UR33 ;  /* 0x0000002120207c20 */ /* 0x000fe20008400000 */
[----:B------:R-:W-:Y:S01]  /*2800*/  FMUL R35, R35, UR33 ;  /* 0x0000002123237c20 */ /* 0x000fe20008400000 */
[----:B------:R-:W-:Y:S01]  /*2810*/  FMUL R34, R34, UR33 ;  /* 0x0000002122227c20 */ /* 0x000fe20008400000 */
[----:B------:R-:W2:Y:S01]  /*2820*/  MUFU.EX2 R88, R88 ;  /* 0x0000005800587308 */ /* 0x000ea20000000800 */
[----:B-1----:R-:W-:Y:S01]  /*2830*/  FMUL R4, R52, -1.4426950216293334961 ;  /* 0xbfb8aa3b34047820 */ /* 0x002fe20000400000 */
[----:B---3--:R-:W-:Y:S01]  /*2840*/  FADD R15, R15, 1 ;  /* 0x3f8000000f0f7421 */ /* 0x008fe20000000000 */
[----:B------:R-:W-:Y:S01]  /*2850*/  LEA R74, R74, R69, 0xd ;  /* 0x000000454a4a7211 */ /* 0x000fe200078e68ff */
[----:B------:R-:W-:-:S04]  /*2860*/  ULOP3.LUT UR4, UR4, 0xfffffffe, URZ, 0xc0, !UPT ;  /* 0xfffffffe04047892 */ /* 0x000fc8000f8ec0ff */
[----:B------:R1:W3:Y:S01]  /*2870*/  MUFU.EX2 R18, R4 ;  /* 0x0000000400127308 */ /* 0x0002e20000000800 */
[----:B----4-:R-:W-:Y:S01]  /*2880*/  FADD R84, R84, 1 ;  /* 0x3f80000054547421 */ /* 0x010fe20000000000 */
[----:B------:R-:W-:-:S06]  /*2890*/  UIADD3 UR4, UPT, UPT, -UR4, UR36, URZ ;  /* 0x0000002404047290 */ /* 0x000fcc000fffe1ff */
[----:B------:R-:W4:Y:S01]  /*28a0*/  MUFU.RCP R15, R15 ;  /* 0x0000000f000f7308 */ /* 0x000f220000001000 */
[----:B--2---:R-:W-:-:S07]  /*28b0*/  FADD R88, R88, 1 ;  /* 0x3f80000058587421 */ /* 0x004fce0000000000 */
[----:B------:R-:W2:Y:S01]  /*28c0*/  MUFU.EX2 R87, R87 ;  /* 0x0000005700577308 */ /* 0x000ea20000000800 */
[----:B-1----:R-:W-:Y:S01]  /*28d0*/  F2FP.BF16.F32.PACK_AB R4, R13, R12 ;  /* 0x0000000c0d04723e */ /* 0x002fe200000010ff */
[----:B---3--:R-:W-:-:S04]  /*28e0*/  FADD R18, R18, 1 ;  /* 0x3f80000012127421 */ /* 0x008fc80000000000 */
[----:B------:R1:W-:Y:S02]  /*28f0*/  STS.128 [R82], R4 ;  /* 0x0000000452007388 */ /* 0x0003e40000000c00 */
[----:B------:R-:W3:Y:S01]  /*2900*/  MUFU.RCP R18, R18 ;  /* 0x0000001200127308 */ /* 0x000ee20000001000 */
[----:B----4-:R-:W-:Y:S01]  /*2910*/  FMUL R26, R53, R15 ;  /* 0x0000000f351a7220 */ /* 0x010fe20000400000 */
[----:B------:R-:W-:-:S03]  /*2920*/  FMUL R15, R38, UR33 ;  /* 0x00000021260f7c20 */ /* 0x000fc60008400000 */
[----:B------:R-:W-:-:S03]  /*2930*/  FMUL R26, R21, R26 ;  /* 0x0000001a151a7220 */ /* 0x000fc60000400000 */
[----:B------:R-:W-:Y:S01]  /*2940*/  MUFU.RCP R38, R81 ;  /* 0x0000005100267308 */ /* 0x000fe20000001000 */
[----:B--2---:R-:W-:-:S07]  /*2950*/  FADD R87, R87, 1 ;  /* 0x3f80000057577421 */ /* 0x004fce0000000000 */
[----:B------:R-:W-:Y:S01]  /*2960*/  MUFU.EX2 R90, R90 ;  /* 0x0000005a005a7308 */ /* 0x000fe20000000800 */
[----:B---3--:R-:W-:-:S07]  /*2970*/  FMUL R18, R52, R18 ;  /* 0x0000001234127220 */ /* 0x008fce0000400000 */
[----:B------:R-:W2:Y:S01]  /*2980*/  MUFU.EX2 R89, R89 ;  /* 0x0000005900597308 */ /* 0x000ea20000000800 */
[----:B-1----:R-:W-:Y:S01]  /*2990*/  FMUL R4, R54, -1.4426950216293334961 ;  /* 0xbfb8aa3b36047820 */ /* 0x002fe20000400000 */
[----:B------:R-:W-:Y:S01]  /*29a0*/  FMUL R82, R23, UR33 ;  /* 0x0000002117527c20 */ /* 0x000fe20008400000 */
[----:B------:R-:W-:-:S05]  /*29b0*/  F2FP.BF16.F32.PACK_AB R6, R25, R83 ;  /* 0x000000531906723e */ /* 0x000fca00000010ff */
[----:B------:R-:W1:Y:S01]  /*29c0*/  MUFU.EX2 R23, R4 ;  /* 0x0000000400177308 */ /* 0x000e620000000800 */
[----:B------:R-:W-:Y:S02]  /*29d0*/  F2FP.BF16.F32.PACK_AB R7, R27, R85 ;  /* 0x000000551b07723e */ /* 0x000fe400000010ff */
[----:B------:R-:W-:Y:S01]  /*29e0*/  F2FP.BF16.F32.PACK_AB R5, R82, R22 ;  /* 0x000000165205723e */ /* 0x000fe200000010ff */
[----:B--2---:R-:W-:Y:S01]  /*29f0*/  FADD R89, R89, 1 ;  /* 0x3f80000059597421 */ /* 0x004fe20000000000 */
[----:B-1----:R-:W-:Y:S01]  /*2a00*/  FADD R23, R23, 1 ;  /* 0x3f80000017177421 */ /* 0x002fe20000000000 */
[----:B------:R-:W-:Y:S01]  /*2a10*/  F2FP.BF16.F32.PACK_AB R4, R21, R20 ;  /* 0x000000141504723e */ /* 0x000fe200000010ff */
[----:B------:R-:W-:Y:S02]  /*2a20*/  FMUL R21, R15, -1.4426950216293334961 ;  /* 0xbfb8aa3b0f157820 */ /* 0x000fe40000400000 */
[----:B------:R-:W1:Y:S02]  /*2a30*/  MUFU.RCP R91, R23 ;  /* 0x00000017005b7308 */ /* 0x000e640000001000 */
[----:B------:R2:W-:Y:S06]  /*2a40*/  STS.128 [R24], R4 ;  /* 0x0000000418007388 */ /* 0x0005ec0000000c00 */
[----:B------:R-:W3:Y:S01]  /*2a50*/  MUFU.EX2 R21, R21 ;  /* 0x0000001500157308 */ /* 0x000ee20000000800 */
[----:B-1----:R-:W-:Y:S01]  /*2a60*/  FMUL R91, R54, R91 ;  /* 0x0000005b365b7220 */ /* 0x002fe20000400000 */
[----:B------:R-:W-:-:S06]  /*2a70*/  FMUL R23, R39, -1.4426950216293334961 ;  /* 0xbfb8aa3b27177820 */ /* 0x000fcc0000400000 */
[----:B------:R-:W1:Y:S01]  /*2a80*/  MUFU.EX2 R23, R23 ;  /* 0x0000001700177308 */ /* 0x000e620000000800 */
[----:B---3--:R-:W-:-:S07]  /*2a90*/  FADD R21, R21, 1 ;  /* 0x3f80000015157421 */ /* 0x008fce0000000000 */
[----:B------:R-:W3:Y:S01]  /*2aa0*/  MUFU.RCP R21, R21 ;  /* 0x0000001500157308 */ /* 0x000ee20000001000 */
[----:B--2---:R-:W-:Y:S01]  /*2ab0*/  FMUL R4, R45, -1.4426950216293334961 ;  /* 0xbfb8aa3b2d047820 */ /* 0x004fe20000400000 */
[----:B------:R-:W-:Y:S01]  /*2ac0*/  FMUL R24, R20, R18 ;  /* 0x0000001214187220 */ /* 0x000fe20000400000 */
[----:B------:R-:W-:Y:S01]  /*2ad0*/  FMUL R20, R36, UR33 ;  /* 0x0000002124147c20 */ /* 0x000fe20008400000 */
[----:B------:R-:W-:Y:S01]  /*2ae0*/  FMUL R36, R22, R91 ;  /* 0x0000005b16247220 */ /* 0x000fe20000400000 */
[----:B------:R-:W-:Y:S01]  /*2af0*/  FADD R22, R86, 1 ;  /* 0x3f80000056167421 */ /* 0x000fe20000000000 */
[----:B------:R-:W-:Y:S01]  /*2b00*/  FMUL R6, R47, -1.4426950216293334961 ;  /* 0xbfb8aa3b2f067820 */ /* 0x000fe20000400000 */
[----:B------:R-:W-:Y:S01]  /*2b10*/  FMUL R18, R37, UR33 ;  /* 0x0000002125127c20 */ /* 0x000fe20008400000 */
[----:B------:R-:W2:Y:S01]  /*2b20*/  MUFU.EX2 R4, R4 ;  /* 0x0000000400047308 */ /* 0x000ea20000000800 */
[----:B------:R-:W-:Y:S01]  /*2b30*/  FMUL R37, R55, R38 ;  /* 0x0000002637257220 */ /* 0x000fe20000400000 */
[----:B------:R-:W-:Y:S01]  /*2b40*/  FMUL R5, R44, -1.4426950216293334961 ;  /* 0xbfb8aa3b2c057820 */ /* 0x000fe20000400000 */
[----:B------:R-:W-:Y:S01]  /*2b50*/  FMUL R7, R46, -1.4426950216293334961 ;  /* 0xbfb8aa3b2e077820 */ /* 0x000fe20000400000 */
[----:B------:R-:W-:Y:S01]  /*2b60*/  FMUL R91, R20, -1.4426950216293334961 ;  /* 0xbfb8aa3b145b7820 */ /* 0x000fe20000400000 */
[----:B-1----:R-:W-:Y:S01]  /*2b70*/  FADD R23, R23, 1 ;  /* 0x3f80000017177421 */ /* 0x002fe20000000000 */
[----:B------:R-:W-:Y:S01]  /*2b80*/  FMUL R81, R18, -1.4426950216293334961 ;  /* 0xbfb8aa3b12517820 */ /* 0x000fe20000400000 */
[----:B------:R-:W-:Y:S01]  /*2b90*/  FMUL R37, R82, R37 ;  /* 0x0000002552257220 */ /* 0x000fe20000400000 */
[----:B------:R-:W1:Y:S01]  /*2ba0*/  MUFU.RCP R22, R22 ;  /* 0x0000001600167308 */ /* 0x000e620000001000 */
[----:B---3--:R-:W-:Y:S01]  /*2bb0*/  FMUL R21, R15, R21 ;  /* 0x000000150f157220 */ /* 0x008fe20000400000 */
[----:B------:R-:W-:-:S06]  /*2bc0*/  FMUL R82, R41, -1.4426950216293334961 ;  /* 0xbfb8aa3b29527820 */ /* 0x000fcc0000400000 */
[----:B------:R-:W3:Y:S01]  /*2bd0*/  MUFU.EX2 R6, R6 ;  /* 0x0000000600067308 */ /* 0x000ee20000000800 */
[----:B--2---:R-:W-:-:S07]  /*2be0*/  FADD R4, R4, 1 ;  /* 0x3f80000004047421 */ /* 0x004fce0000000000 */
[----:B------:R-:W2:Y:S01]  /*2bf0*/  MUFU.RCP R86, R84 ;  /* 0x0000005400567308 */ /* 0x000ea20000001000 */
[----:B-1----:R-:W-:-:S04]  /*2c00*/  FMUL R22, R56, R22 ;  /* 0x0000001638167220 */ /* 0x002fc80000400000 */
[----:B------:R-:W-:Y:S01]  /*2c10*/  FMUL R38, R83, R22 ;  /* 0x0000001653267220 */ /* 0x000fe20000400000 */
[----:B------:R-:W-:Y:S01]  /*2c20*/  FMUL R83, R42, UR33 ;  /* 0x000000212a537c20 */ /* 0x000fe20008400000 */
[----:B------:R-:W-:Y:S01]  /*2c30*/  FMUL R22, R40, UR33 ;  /* 0x0000002128167c20 */ /* 0x000fe20008400000 */
[----:B------:R-:W1:Y:S01]  /*2c40*/  MUFU.RCP R84, R4 ;  /* 0x0000000400547308 */ /* 0x000e620000001000 */
[----:B---3--:R-:W-:-:S07]  /*2c50*/  FADD R6, R6, 1 ;  /* 0x3f80000006067421 */ /* 0x008fce0000000000 */
[----:B------:R-:W3:Y:S01]  /*2c60*/  MUFU.EX2 R5, R5 ;  /* 0x0000000500057308 */ /* 0x000ee20000000800 */
[----:B--2---:R-:W-:-:S04]  /*2c70*/  FMUL R86, R57, R86 ;  /* 0x0000005639567220 */ /* 0x004fc80000400000 */
[----:B------:R-:W-:Y:S01]  /*2c80*/  FMUL R25, R25, R86 ;  /* 0x0000005619197220 */ /* 0x000fe20000400000 */
[----:B------:R-:W-:Y:S02]  /*2c90*/  FMUL R86, R58, UR33 ;  /* 0x000000213a567c20 */ /* 0x000fe40008400000 */
[----:B------:R-:W2:Y:S01]  /*2ca0*/  MUFU.EX2 R7, R7 ;  /* 0x0000000700077308 */ /* 0x000ea20000000800 */
[----:B-1----:R-:W-:Y:S01]  /*2cb0*/  FMUL R42, R45, R84 ;  /* 0x000000542d2a7220 */ /* 0x002fe20000400000 */
[----:B------:R-:W-:Y:S01]  /*2cc0*/  FMUL R84, R59, UR33 ;  /* 0x000000213b547c20 */ /* 0x000fe20008400000 */
[----:B------:R-:W-:Y:S02]  /*2cd0*/  FMUL R4, R22, -1.4426950216293334961 ;  /* 0xbfb8aa3b16047820 */ /* 0x000fe40000400000 */
[----:B------:R-:W-:Y:S01]  /*2ce0*/  FMUL R42, R13, R42 ;  /* 0x0000002a0d2a7220 */ /* 0x000fe20000400000 */
[----:B------:R-:W-:Y:S02]  /*2cf0*/  FMUL R13, R86, -1.4426950216293334961 ;  /* 0xbfb8aa3b560d7820 */ /* 0x000fe40000400000 */
[----:B------:R-:W1:Y:S01]  /*2d00*/  MUFU.RCP R59, R6 ;  /* 0x00000006003b7308 */ /* 0x000e620000001000 */
[----:B---3--:R-:W-:-:S07]  /*2d10*/  FADD R5, R5, 1 ;  /* 0x3f80000005057421 */ /* 0x008fce0000000000 */
[----:B------:R-:W-:Y:S01]  /*2d20*/  MUFU.EX2 R91, R91 ;  /* 0x0000005b005b7308 */ /* 0x000fe20000000800 */
[----:B--2---:R-:W-:Y:S01]  /*2d30*/  FADD R40, R7, 1 ;  /* 0x3f80000007287421 */ /* 0x004fe20000000000 */
[----:B------:R-:W-:-:S06]  /*2d40*/  FMUL R7, R43, UR33 ;  /* 0x000000212b077c20 */ /* 0x000fcc0008400000 */
[----:B------:R-:W2:Y:S01]  /*2d50*/  MUFU.RCP R5, R5 ;  /* 0x0000000500057308 */ /* 0x000ea20000001000 */
[----:B-1----:R-:W-:Y:S01]  /*2d60*/  FMUL R58, R47, R59 ;  /* 0x0000003b2f3a7220 */ /* 0x002fe20000400000 */
[----:B------:R-:W-:-:S03]  /*2d70*/  FMUL R6, R84, -1.4426950216293334961 ;  /* 0xbfb8aa3b54067820 */ /* 0x000fc60000400000 */
[----:B------:R-:W-:Y:S01]  /*2d80*/  FMUL R58, R79, R58 ;  /* 0x0000003a4f3a7220 */ /* 0x000fe20000400000 */
[----:B------:R-:W-:Y:S02]  /*2d90*/  FADD R79, R90, 1 ;  /* 0x3f8000005a4f7421 */ /* 0x000fe40000000000 */
[----:B------:R-:W1:Y:S08]  /*2da0*/  MUFU.RCP R59, R88 ;  /* 0x00000058003b7308 */ /* 0x000e700000001000 */
[----:B------:R3:W4:Y:S01]  /*2db0*/  MUFU.RCP R88, R87 ;  /* 0x0000005700587308 */ /* 0x0007220000001000 */
[----:B--2---:R-:W-:-:S07]  /*2dc0*/  FMUL R5, R44, R5 ;  /* 0x000000052c057220 */ /* 0x004fce0000400000 */
[----:B------:R-:W2:Y:S01]  /*2dd0*/  MUFU.RCP R79, R79 ;  /* 0x0000004f004f7308 */ /* 0x000ea20000001000 */
[----:B-1----:R-:W-:-:S04]  /*2de0*/  FMUL R59, R48, R59 ;  /* 0x0000003b303b7220 */ /* 0x002fc80000400000 */
[----:B------:R-:W-:-:S03]  /*2df0*/  FMUL R59, R16, R59 ;  /* 0x0000003b103b7220 */ /* 0x000fc60000400000 */
[----:B------:R-:W-:Y:S01]  /*2e00*/  MUFU.RCP R23, R23 ;  /* 0x0000001700177308 */ /* 0x000fe20000001000 */
[----:B---3--:R-:W-:Y:S01]  /*2e10*/  FMUL R87, R60, UR33 ;  /* 0x000000213c577c20 */ /* 0x008fe20008400000 */
[----:B----4-:R-:W-:-:S03]  /*2e20*/  FMUL R60, R49, R88 ;  /* 0x00000058313c7220 */ /* 0x010fc60000400000 */
[----:B------:R-:W-:Y:S01]  /*2e30*/  FMUL R16, R87, -1.4426950216293334961 ;  /* 0xbfb8aa3b57107820 */ /* 0x000fe20000400000 */
[----:B------:R-:W-:Y:S01]  /*2e40*/  FMUL R60, R17, R60 ;  /* 0x0000003c113c7220 */ /* 0x000fe20000400000 */
[----:B------:R-:W-:Y:S01]  /*2e50*/  FMUL R17, R63, UR33 ;  /* 0x000000213f117c20 */ /* 0x000fe20008400000 */
[----:B------:R-:W1:Y:S01]  /*2e60*/  MUFU.RCP R88, R89 ;  /* 0x0000005900587308 */ /* 0x000e620000001000 */
[----:B--2---:R-:W-:-:S04]  /*2e70*/  FMUL R79, R50, R79 ;  /* 0x0000004f324f7220 */ /* 0x004fc80000400000 */
[----:B------:R-:W-:Y:S01]  /*2e80*/  FMUL R79, R80, R79 ;  /* 0x0000004f504f7220 */ /* 0x000fe20000400000 */
[----:B------:R-:W-:Y:S02]  /*2e90*/  FADD R80, R91, 1 ;  /* 0x3f8000005b507421 */ /* 0x000fe40000000000 */
[----:B------:R2:W3:Y:S08]  /*2ea0*/  MUFU.RCP R43, R40 ;  /* 0x00000028002b7308 */ /* 0x0004f00000001000 */
[----:B------:R-:W4:Y:S01]  /*2eb0*/  MUFU.EX2 R4, R4 ;  /* 0x0000000400047308 */ /* 0x000f220000000800 */
[----:B-1----:R-:W-:Y:S01]  /*2ec0*/  FMUL R63, R51, R88 ;  /* 0x00000058333f7220 */ /* 0x002fe20000400000 */
[----:B------:R-:W-:-:S03]  /*2ed0*/  FMUL R88, R17, -1.4426950216293334961 ;  /* 0xbfb8aa3b11587820 */ /* 0x000fc60000400000 */
[----:B------:R-:W-:Y:S01]  /*2ee0*/  FMUL R63, R19, R63 ;  /* 0x0000003f133f7220 */ /* 0x000fe20000400000 */
[----:B------:R-:W-:Y:S01]  /*2ef0*/  FMUL R19, R62, UR33 ;  /* 0x000000213e137c20 */ /* 0x000fe20008400000 */
[----:B------:R-:W-:Y:S01]  /*2f00*/  FMUL R62, R76, R21 ;  /* 0x000000154c3e7220 */ /* 0x000fe20000400000 */
[----:B------:R-:W1:Y:S01]  /*2f10*/  MUFU.RCP R80, R80 ;  /* 0x0000005000507308 */ /* 0x000e620000001000 */
[----:B--2---:R-:W-:Y:S01]  /*2f20*/  FMUL R40, R12, R5 ;  /* 0x000000050c287220 */ /* 0x004fe20000400000 */
[----:B------:R-:W-:Y:S01]  /*2f30*/  FMUL R12, R83, -1.4426950216293334961 ;  /* 0xbfb8aa3b530c7820 */ /* 0x000fe20000400000 */
[----:B------:R-:W-:Y:S01]  /*2f40*/  FMUL R5, R7, -1.4426950216293334961 ;  /* 0xbfb8aa3b07057820 */ /* 0x000fe20000400000 */
[----:B------:R-:W-:Y:S01]  /*2f50*/  FMUL R21, R65, UR33 ;  /* 0x0000002141157c20 */ /* 0x000fe20008400000 */
[----:B------:R-:W-:Y:S01]  /*2f60*/  FMUL R65, R39, R23 ;  /* 0x0000001727417220 */ /* 0x000fe20000400000 */
[----:B---3--:R-:W-:Y:S01]  /*2f70*/  FMUL R43, R46, R43 ;  /* 0x0000002b2e2b7220 */ /* 0x008fe20000400000 */
[----:B------:R-:W-:Y:S01]  /*2f80*/  FMUL R23, R64, UR33 ;  /* 0x0000002140177c20 */ /* 0x000fe20008400000 */
[----:B------:R-:W-:Y:S01]  /*2f90*/  MUFU.EX2 R13, R13 ;  /* 0x0000000d000d7308 */ /* 0x000fe20000000800 */
[----:B----4-:R-:W-:Y:S01]  /*2fa0*/  FADD R4, R4, 1 ;  /* 0x3f80000004047421 */ /* 0x010fe20000000000 */
[----:B------:R-:W-:Y:S01]  /*2fb0*/  FMUL R64, R75, R65 ;  /* 0x000000414b407220 */ /* 0x000fe20000400000 */
[----:B------:R-:W-:Y:S01]  /*2fc0*/  FMUL R43, R14, R43 ;  /* 0x0000002b0e2b7220 */ /* 0x000fe20000400000 */
[----:B------:R-:W-:Y:S01]  /*2fd0*/  FMUL R93, R19, -1.4426950216293334961 ;  /* 0xbfb8aa3b135d7820 */ /* 0x000fe20000400000 */
[----:B------:R-:W-:Y:S01]  /*2fe0*/  FMUL R75, R67, UR33 ;  /* 0x00000021434b7c20 */ /* 0x000fe20008400000 */
[----:B------:R-:W-:Y:S01]  /*2ff0*/  FMUL R14, R61, -1.4426950216293334961 ;  /* 0xbfb8aa3b3d0e7820 */ /* 0x000fe20000400000 */
[----:B------:R-:W-:Y:S01]  /*3000*/  FMUL R90, R21, -1.4426950216293334961 ;  /* 0xbfb8aa3b155a7820 */ /* 0x000fe20000400000 */
[----:B------:R-:W2:Y:S01]  /*3010*/  MUFU.EX2 R81, R81 ;  /* 0x0000005100517308 */ /* 0x000ea20000000800 */
[----:B-1----:R-:W-:Y:S01]  /*3020*/  FMUL R65, R20, R80 ;  /* 0x0000005014417220 */ /* 0x002fe20000400000 */
[----:B------:R-:W-:Y:S01]  /*3030*/  FMUL R80, R66, UR33 ;  /* 0x0000002142507c20 */ /* 0x000fe20008400000 */
[----:B------:R-:W-:Y:S01]  /*3040*/  FMUL R92, R23, -1.4426950216293334961 ;  /* 0xbfb8aa3b175c7820 */ /* 0x000fe20000400000 */
[----:B------:R-:W-:Y:S01]  /*3050*/  FMUL R91, R75, -1.4426950216293334961 ;  /* 0xbfb8aa3b4b5b7820 */ /* 0x000fe20000400000 */
[----:B------:R-:W-:Y:S01]  /*3060*/  FMUL R65, R78, R65 ;  /* 0x000000414e417220 */ /* 0x000fe20000400000 */
[----:B------:R-:W-:Y:S01]  /*3070*/  FMUL R89, R80, -1.4426950216293334961 ;  /* 0xbfb8aa3b50597820 */ /* 0x000fe20000400000 */
[----:B------:R-:W-:Y:S01]  /*3080*/  F2FP.BF16.F32.PACK_AB R40, R42, R40 ;  /* 0x000000282a28723e */ /* 0x000fe200000010ff */
[----:B------:R-:W1:Y:S01]  /*3090*/  MUFU.EX2 R12, R12 ;  /* 0x0000000c000c7308 */ /* 0x000e620000000800 */
[----:B------:R-:W-:-:S07]  /*30a0*/  F2FP.BF16.F32.PACK_AB R42, R60, R59 ;  /* 0x0000003b3c2a723e */ /* 0x000fce00000010ff */
[----:B------:R-:W3:Y:S01]  /*30b0*/  MUFU.EX2 R5, R5 ;  /* 0x0000000500057308 */ /* 0x000ee20000000800 */
[----:B--2---:R-:W-:-:S07]  /*30c0*/  FADD R66, R81, 1 ;  /* 0x3f80000051427421 */ /* 0x004fce0000000000 */
[----:B------:R2:W4:Y:S01]  /*30d0*/  MUFU.RCP R67, R4 ;  /* 0x0000000400437308 */ /* 0x0005220000001000 */
[----:B-1----:R-:W-:-:S07]  /*30e0*/  FADD R12, R12, 1 ;  /* 0x3f8000000c0c7421 */ /* 0x002fce0000000000 */
[----:B------:R-:W1:Y:S01]  /*30f0*/  MUFU.EX2 R6, R6 ;  /* 0x0000000600067308 */ /* 0x000e620000000800 */
[----:B---3--:R-:W-:-:S07]  /*3100*/  FADD R5, R5, 1 ;  /* 0x3f80000005057421 */ /* 0x008fce0000000000 */
[----:B------:R-:W3:Y:S01]  /*3110*/  MUFU.EX2 R93, R93 ;  /* 0x0000005d005d7308 */ /* 0x000ee20000000800 */
[----:B--2---:R-:W-:Y:S01]  /*3120*/  FADD R4, R13, 1 ;  /* 0x3f8000000d047421 */ /* 0x004fe20000000000 */
[----:B----4-:R-:W-:Y:S01]  /*3130*/  FMUL R67, R22, R67 ;  /* 0x0000004316437220 */ /* 0x010fe20000400000 */
[----:B------:R-:W-:-:S03]  /*3140*/  F2FP.BF16.F32.PACK_AB R13, R55, R54 ;  /* 0x00000036370d723e */ /* 0x000fc600000010ff */
[----:B------:R-:W-:Y:S01]  /*3150*/  FMUL R67, R8, R67 ;  /* 0x0000004308437220 */ /* 0x000fe20000400000 */
[----:B------:R-:W-:Y:S01]  /*3160*/  F2FP.BF16.F32.PACK_AB R8, R45, R44 ;  /* 0x0000002c2d08723e */ /* 0x000fe200000010ff */
[----:B------:R-:W2:Y:S01]  /*3170*/  MUFU.EX2 R14, R14 ;  /* 0x0000000e000e7308 */ /* 0x000ea20000000800 */
[----:B-1----:R-:W-:-:S07]  /*3180*/  FADD R6, R6, 1 ;  /* 0x3f80000006067421 */ /* 0x002fce0000000000 */
[----:B------:R-:W1:Y:S01]  /*3190*/  MUFU.EX2 R16, R16 ;  /* 0x0000001000107308 */ /* 0x000e620000000800 */
[----:B---3--:R-:W-:-:S07]  /*31a0*/  FADD R81, R93, 1 ;  /* 0x3f8000005d517421 */ /* 0x008fce0000000000 */
[----:B------:R-:W3:Y:S01]  /*31b0*/  MUFU.EX2 R90, R90 ;  /* 0x0000005a005a7308 */ /* 0x000ee20000000800 */
[----:B--2---:R-:W-:-:S07]  /*31c0*/  FADD R14, R14, 1 ;  /* 0x3f8000000e0e7421 */ /* 0x004fce0000000000 */
[----:B------:R-:W2:Y:S01]  /*31d0*/  MUFU.EX2 R92, R92 ;  /* 0x0000005c005c7308 */ /* 0x000ea20000000800 */
[----:B-1----:R-:W-:-:S07]  /*31e0*/  FADD R16, R16, 1 ;  /* 0x3f80000010107421 */ /* 0x002fce0000000000 */
[----:B------:R-:W1:Y:S01]  /*31f0*/  MUFU.EX2 R88, R88 ;  /* 0x0000005800587308 */ /* 0x000e620000000800 */
[----:B---3--:R-:W-:-:S07]  /*3200*/  FADD R90, R90, 1 ;  /* 0x3f8000005a5a7421 */ /* 0x008fce0000000000 */
[----:B------:R-:W3:Y:S01]  /*3210*/  MUFU.RCP R4, R4 ;  /* 0x0000000400047308 */ /* 0x000ee20000001000 */
[----:B--2---:R-:W-:-:S07]  /*3220*/  FADD R92, R92, 1 ;  /* 0x3f8000005c5c7421 */ /* 0x004fce0000000000 */
[----:B------:R-:W2:Y:S01]  /*3230*/  MUFU.EX2 R82, R82 ;  /* 0x0000005200527308 */ /* 0x000ea20000000800 */
[----:B-1----:R-:W-:-:S07]  /*3240*/  FADD R88, R88, 1 ;  /* 0x3f80000058587421 */ /* 0x002fce0000000000 */
[----:B------:R-:W1:Y:S01]  /*3250*/  MUFU.RCP R66, R66 ;  /* 0x0000004200427308 */ /* 0x000e620000001000 */
[----:B---3--:R-:W-:-:S04]  /*3260*/  FMUL R4, R86, R4 ;  /* 0x0000000456047220 */ /* 0x008fc80000400000 */
[----:B------:R-:W-:Y:S01]  /*3270*/  FMUL R85, R85, R4 ;  /* 0x0000000455557220 */ /* 0x000fe20000400000 */
[----:B------:R-:W-:Y:S02]  /*3280*/  F2FP.BF16.F32.PACK_AB R4, R18, R20 ;  /* 0x000000141204723e */ /* 0x000fe400000010ff */
[----:B------:R-:W3:Y:S01]  /*3290*/  MUFU.EX2 R89, R89 ;  /* 0x0000005900597308 */ /* 0x000ee20000000800 */
[----:B--2---:R-:W-:-:S07]  /*32a0*/  FADD R76, R82, 1 ;  /* 0x3f800000524c7421 */ /* 0x004fce0000000000 */
[----:B------:R-:W2:Y:S01]  /*32b0*/  MUFU.RCP R12, R12 ;  /* 0x0000000c000c7308 */ /* 0x000ea20000001000 */
[----:B-1----:R-:W-:Y:S01]  /*32c0*/  FMUL R66, R18, R66 ;  /* 0x0000004212427220 */ /* 0x002fe20000400000 */
[----:B------:R-:W-:-:S03]  /*32d0*/  F2FP.BF16.F32.PACK_AB R18, R21, R23 ;  /* 0x000000171512723e */ /* 0x000fc600000010ff */
[----:B------:R-:W-:-:S03]  /*32e0*/  FMUL R66, R77, R66 ;  /* 0x000000424d427220 */ /* 0x000fc60000400000 */
[----:B------:R-:W1:Y:S01]  /*32f0*/  MUFU.EX2 R91, R91 ;  /* 0x0000005b005b7308 */ /* 0x000e620000000800 */
[----:B---3--:R-:W-:-:S07]  /*3300*/  FADD R89, R89, 1 ;  /* 0x3f80000059597421 */ /* 0x008fce0000000000 */
[----:B------:R-:W3:Y:S01]  /*3310*/  MUFU.RCP R5, R5 ;  /* 0x0000000500057308 */ /* 0x000ee20000001000 */
[----:B--2---:R-:W-:-:S04]  /*3320*/  FMUL R12, R83, R12 ;  /* 0x0000000c530c7220 */ /* 0x004fc80000400000 */
[----:B------:R-:W-:Y:S01]  /*3330*/  FMUL R77, R10, R12 ;  /* 0x0000000c0a4d7220 */ /* 0x000fe20000400000 */
[----:B------:R-:W-:Y:S02]  /*3340*/  F2FP.BF16.F32.PACK_AB R12, R53, R52 ;  /* 0x00000034350c723e */ /* 0x000fe400000010ff */
[----:B------:R-:W2:Y:S01]  /*3350*/  MUFU.RCP R6, R6 ;  /* 0x0000000600067308 */ /* 0x000ea20000001000 */
[----:B-1----:R-:W-:Y:S01]  /*3360*/  FADD R91, R91, 1 ;  /* 0x3f8000005b5b7421 */ /* 0x002fe20000000000 */
[----:B------:R-:W-:-:S06]  /*3370*/  F2FP.BF16.F32.PACK_AB R10, R49, R48 ;  /* 0x00000030310a723e */ /* 0x000fcc00000010ff */
[----:B------:R-:W1:Y:S01]  /*3380*/  MUFU.RCP R82, R14 ;  /* 0x0000000e00527308 */ /* 0x000e620000001000 */
[C---:B---3--:R-:W-:Y:S01]  /*3390*/  FMUL R5, R7.reuse, R5 ;  /* 0x0000000507057220 */ /* 0x048fe20000400000 */
[----:B------:R-:W-:-:S03]  /*33a0*/  F2FP.BF16.F32.PACK_AB R7, R7, R83 ;  /* 0x000000530707723e */ /* 0x000fc600000010ff */
[----:B------:R-:W-:Y:S01]  /*33b0*/  FMUL R78, R11, R5 ;  /* 0x000000050b4e7220 */ /* 0x000fe20000400000 */
[----:B------:R-:W-:Y:S02]  /*33c0*/  F2FP.BF16.F32.PACK_AB R5, R39, R15 ;  /* 0x0000000f2705723e */ /* 0x000fe400000010ff */
[----:B------:R-:W3:Y:S01]  /*33d0*/  MUFU.RCP R81, R81 ;  /* 0x0000005100517308 */ /* 0x000ee20000001000 */
[C---:B--2---:R-:W-:Y:S01]  /*33e0*/  FMUL R6, R84.reuse, R6 ;  /* 0x0000000654067220 */ /* 0x044fe20000400000 */
[----:B------:R-:W-:Y:S02]  /*33f0*/  F2FP.BF16.F32.PACK_AB R11, R51, R50 ;  /* 0x00000032330b723e */ /* 0x000fe400000010ff */
[----:B------:R-:W-:Y:S01]  /*3400*/  F2FP.BF16.F32.PACK_AB R15, R84, R86 ;  /* 0x00000056540f723e */ /* 0x000fe200000010ff */
[----:B------:R-:W-:Y:S01]  /*3410*/  FMUL R27, R27, R6 ;  /* 0x000000061b1b7220 */ /* 0x000fe20000400000 */
[----:B------:R-:W-:Y:S02]  /*3420*/  F2FP.BF16.F32.PACK_AB R6, R41, R22 ;  /* 0x000000162906723e */ /* 0x000fe400000010ff */
[----:B------:R-:W2:Y:S01]  /*3430*/  MUFU.RCP R16, R16 ;  /* 0x0000001000107308 */ /* 0x000ea20000001000 */
[----:B-1----:R-:W-:Y:S01]  /*3440*/  FMUL R39, R61, R82 ;  /* 0x000000523d277220 */ /* 0x002fe20000400000 */
[----:B------:R-:W-:-:S02]  /*3450*/  F2FP.BF16.F32.PACK_AB R22, R33, R32 ;  /* 0x000000202116723e */ /* 0x000fc400000010ff */
[----:B------:R-:W-:Y:S01]  /*3460*/  F2FP.BF16.F32.PACK_AB R14, R57, R56 ;  /* 0x00000038390e723e */ /* 0x000fe200000010ff */
[----:B------:R-:W-:-:S03]  /*3470*/  FMUL R39, R29, R39 ;  /* 0x000000271d277220 */ /* 0x000fc60000400000 */
[----:B------:R-:W1:Y:S01]  /*3480*/  MUFU.RCP R92, R92 ;  /* 0x0000005c005c7308 */ /* 0x000e620000001000 */
[----:B---3--:R-:W-:-:S07]  /*3490*/  FMUL R81, R19, R81 ;  /* 0x0000005113517220 */ /* 0x008fce0000400000 */
[----:B------:R-:W3:Y:S01]  /*34a0*/  MUFU.RCP R90, R90 ;  /* 0x0000005a005a7308 */ /* 0x000ee20000001000 */
[----:B--2---:R-:W-:Y:S01]  /*34b0*/  FMUL R44, R87, R16 ;  /* 0x00000010572c7220 */ /* 0x004fe20000400000 */
[----:B------:R-:W-:-:S03]  /*34c0*/  F2FP.BF16.F32.PACK_AB R16, R61, R87 ;  /* 0x000000573d10723e */ /* 0x000fc600000010ff */
[----:B------:R-:W-:-:S03]  /*34d0*/  FMUL R44, R28, R44 ;  /* 0x0000002c1c2c7220 */ /* 0x000fc60000400000 */
[----:B------:R-:W2:Y:S01]  /*34e0*/  MUFU.RCP R88, R88 ;  /* 0x0000005800587308 */ /* 0x000ea20000001000 */
[----:B-1----:R-:W-:-:S07]  /*34f0*/  FMUL R92, R23, R92 ;  /* 0x0000005c175c7220 */ /* 0x002fce0000400000 */
[----:B------:R-:W1:Y:S01]  /*3500*/  MUFU.RCP R20, R89 ;  /* 0x0000005900147308 */ /* 0x000e620000001000 */
[----:B---3--:R-:W-:Y:S01]  /*3510*/  FMUL R90, R21, R90 ;  /* 0x0000005a155a7220 */ /* 0x008fe20000400000 */
[----:B------:R-:W-:-:S06]  /*3520*/  F2FP.BF16.F32.PACK_AB R21, R31, R30 ;  /* 0x0000001e1f15723e */ /* 0x000fcc00000010ff */
[----:B------:R-:W3:Y:S01]  /*3530*/  MUFU.RCP R76, R76 ;  /* 0x0000004c004c7308 */ /* 0x000ee20000001000 */
[C---:B--2---:R-:W-:Y:S01]  /*3540*/  FMUL R88, R17.reuse, R88 ;  /* 0x0000005811587220 */ /* 0x044fe20000400000 */
[----:B------:R-:W-:Y:S02]  /*3550*/  F2FP.BF16.F32.PACK_AB R17, R17, R19 ;  /* 0x000000131111723e */ /* 0x000fe400000010ff */
[----:B------:R-:W-:-:S04]  /*3560*/  F2FP.BF16.F32.PACK_AB R19, R75, R80 ;  /* 0x000000504b13723e */ /* 0x000fc800000010ff */
[----:B------:R-:W2:Y:S01]  /*3570*/  MUFU.RCP R52, R91 ;  /* 0x0000005b00347308 */ /* 0x000ea20000001000 */
[----:B-1----:R-:W-:Y:S01]  /*3580*/  FMUL R23, R80, R20 ;  /* 0x0000001450177220 */ /* 0x002fe20000400000 */
[----:B------:R-:W-:Y:S01]  /*3590*/  F2FP.BF16.F32.PACK_AB R20, R29, R28 ;  /* 0x0000001c1d14723e */ /* 0x000fe200000010ff */
[----:B------:R-:W-:Y:S01]  /*35a0*/  FMUL R29, R30, R81 ;  /* 0x000000511e1d7220 */ /* 0x000fe20000400000 */
[----:B------:R-:W-:Y:S01]  /*35b0*/  FMUL R30, R33, R90 ;  /* 0x0000005a211e7220 */ /* 0x000fe20000400000 */
[----:B------:R-:W-:Y:S01]  /*35c0*/  FMUL R28, R31, R88 ;  /* 0x000000581f1c7220 */ /* 0x000fe20000400000 */
[----:B------:R-:W-:Y:S01]  /*35d0*/  FMUL R33, R34, R23 ;  /* 0x0000001722217220 */ /* 0x000fe20000400000 */
[----:B------:R-:W-:Y:S01]  /*35e0*/  FMUL R31, R32, R92 ;  /* 0x0000005c201f7220 */ /* 0x000fe20000400000 */
[----:B------:R-:W-:Y:S01]  /*35f0*/  F2FP.BF16.F32.PACK_AB R23, R35, R34 ;  /* 0x000000222317723e */ /* 0x000fe200000010ff */
[----:B---3--:R-:W-:Y:S01]  /*3600*/  FMUL R76, R41, R76 ;  /* 0x0000004c294c7220 */ /* 0x008fe20000400000 */
[----:B------:R-:W-:-:S03]  /*3610*/  MOV R41, UR8 ;  /* 0x0000000800297c02 */ /* 0x000fc60008000f00 */
[----:B------:R-:W-:Y:S01]  /*3620*/  FMUL R76, R9, R76 ;  /* 0x0000004c094c7220 */ /* 0x000fe20000400000 */
[----:B------:R-:W-:Y:S01]  /*3630*/  LEA R45, R41, R2, 0xd ;  /* 0x00000002292d7211 */ /* 0x000fe200078e68ff */
[----:B------:R-:W-:Y:S01]  /*3640*/  STS.128 [R74], R20 ;  /* 0x000000144a007388 */ /* 0x000fe20000000c00 */
[----:B------:R-:W-:Y:S01]  /*3650*/  F2FP.BF16.F32.PACK_AB R9, R47, R46 ;  /* 0x0000002e2f09723e */ /* 0x000fe200000010ff */
[----:B--2---:R-:W-:Y:S01]  /*3660*/  FMUL R52, R75, R52 ;  /* 0x000000344b347220 */ /* 0x004fe20000400000 */
[----:B------:R-:W-:Y:S01]  /*3670*/  LEA R34, R41, R68, 0xd ;  /* 0x0000004429227211 */ /* 0x000fe200078e68ff */
[----:B------:R1:W-:Y:S02]  /*3680*/  STS.128 [R45], R4 ;  /* 0x000000042d007388 */ /* 0x0003e40000000c00 */
[----:B------:R-:W-:Y:S01]  /*3690*/  FMUL R32, R35, R52 ;  /* 0x0000003423207220 */ /* 0x000fe20000400000 */
[C---:B------:R-:W-:Y:S02]  /*36a0*/  LEA R35, R41.reuse, R3, 0xd ;  /* 0x0000000329237211 */ /* 0x040fe400078e68ff */
[----:B------:R-:W-:-:S03]  /*36b0*/  LEA R41, R41, R69, 0xd ;  /* 0x0000004529297211 */ /* 0x000fc600078e68ff */
[----:B------:R2:W-:Y:S04]  /*36c0*/  STS.128 [R35], R8 ;  /* 0x0000000823007388 */ /* 0x0005e80000000c00 */
[----:B------:R-:W-:Y:S04]  /*36d0*/  STS.128 [R34], R12 ;  /* 0x0000000c22007388 */ /* 0x000fe80000000c00 */
[----:B------:R3:W-:Y:S01]  /*36e0*/  STS.128 [R41], R16 ;  /* 0x0000001029007388 */ /* 0x0007e20000000c00 */
[----:B-1----:R-:W-:Y:S02]  /*36f0*/  F2FP.BF16.F32.PACK_AB R4, R26, R24 ;  /* 0x000000181a04723e */ /* 0x002fe400000010ff */
[----:B------:R-:W-:-:S02]  /*3700*/  F2FP.BF16.F32.PACK_AB R5, R37, R36 ;  /* 0x000000242505723e */ /* 0x000fc400000010ff */
[----:B------:R-:W-:Y:S02]  /*3710*/  F2FP.BF16.F32.PACK_AB R6, R25, R38 ;  /* 0x000000261906723e */ /* 0x000fe400000010ff */
[----:B------:R-:W-:Y:S02]  /*3720*/  F2FP.BF16.F32.PACK_AB R7, R27, R85 ;  /* 0x000000551b07723e */ /* 0x000fe400000010ff */
[----:B--2---:R-:W-:Y:S02]  /*3730*/  F2FP.BF16.F32.PACK_AB R9, R64, R62 ;  /* 0x0000003e4009723e */ /* 0x004fe400000010ff */
[----:B------:R-:W-:Y:S02]  /*3740*/  F2FP.BF16.F32.PACK_AB R8, R66, R65 ;  /* 0x000000414208723e */ /* 0x000fe400000010ff */
[----:B------:R-:W-:Y:S02]  /*3750*/  F2FP.BF16.F32.PACK_AB R10, R76, R67 ;  /* 0x000000434c0a723e */ /* 0x000fe400000010ff */
[----:B------:R-:W-:-:S02]  /*3760*/  F2FP.BF16.F32.PACK_AB R11, R78, R77 ;  /* 0x0000004d4e0b723e */ /* 0x000fc400000010ff */
[----:B---3--:R-:W-:Y:S02]  /*3770*/  MOV R16, UR4 ;  /* 0x0000000400107c02 */ /* 0x008fe40008000f00 */
[----:B------:R-:W-:Y:S02]  /*3780*/  F2FP.BF16.F32.PACK_AB R41, R58, R43 ;  /* 0x0000002b3a29723e */ /* 0x000fe400000010ff */
[C---:B------:R-:W-:Y:S02]  /*3790*/  LEA R18, R16.reuse, R70, 0xd ;  /* 0x0000004610127211 */ /* 0x040fe400078e68ff */
[----:B------:R-:W-:Y:S02]  /*37a0*/  F2FP.BF16.F32.PACK_AB R43, R63, R79 ;  /* 0x0000004f3f2b723e */ /* 0x000fe400000010ff */
[C---:B------:R-:W-:Y:S01]  /*37b0*/  LEA R17, R16.reuse, R71, 0xd ;  /* 0x0000004710117211 */ /* 0x040fe200078e68ff */
[----:B------:R1:W-:Y:S01]  /*37c0*/  STS.128 [R18], R8 ;  /* 0x0000000812007388 */ /* 0x0003e20000000c00 */
[----:B------:R-:W-:-:S02]  /*37d0*/  LEA R19, R16, R72, 0xd ;  /* 0x0000004810137211 */ /* 0x000fc400078e68ff */
[----:B------:R-:W-:Y:S01]  /*37e0*/  F2FP.BF16.F32.PACK_AB R12, R39, R44 ;  /* 0x0000002c270c723e */ /* 0x000fe200000010ff */
[----:B------:R1:W-:Y:S01]  /*37f0*/  STS.128 [R17], R40 ;  /* 0x0000002811007388 */ /* 0x0003e20000000c00 */
[----:B------:R-:W-:Y:S02]  /*3800*/  F2FP.BF16.F32.PACK_AB R13, R28, R29 ;  /* 0x0000001d1c0d723e */ /* 0x000fe400000010ff */
[----:B------:R-:W-:Y:S01]  /*3810*/  F2FP.BF16.F32.PACK_AB R14, R30, R31 ;  /* 0x0000001f1e0e723e */ /* 0x000fe200000010ff */
[----:B------:R1:W-:Y:S01]  /*3820*/  STS.128 [R19], R4 ;  /* 0x0000000413007388 */ /* 0x0003e20000000c00 */
[----:B------:R-:W-:Y:S02]  /*3830*/  F2FP.BF16.F32.PACK_AB R15, R32, R33 ;  /* 0x00000021200f723e */ /* 0x000fe400000010ff */
[----:B------:R-:W-:-:S05]  /*3840*/  LEA R16, R16, R73, 0xd ;  /* 0x0000004910107211 */ /* 0x000fca00078e68ff */
[----:B------:R1:W-:Y:S01]  /*3850*/  STS.128 [R16], R12 ;  /* 0x0000000c10007388 */ /* 0x0003e20000000c00 */
[----:B------:R2:W-:Y:S06]  /*3860*/  MEMBAR.ALL.CTA ;  /* 0x0000000000007992 */ /* 0x0005ec0000008000 */
[----:B--2---:R-:W2:Y:S02]  /*3870*/  FENCE.VIEW.ASYNC.S ;  /* 0x00000000000073c6 */ /* 0x004ea40000000000 */
[----:B--2---:R-:W-:Y:S06]  /*3880*/  BAR.SYNC.DEFER_BLOCKING 0x1, 0x80 ;  /* 0x0042000000007b1d */ /* 0x004fec0000010000 */
[----:B------:R-:W-:Y:S05]  /*3890*/  BRA.U UP0, `(.L_x_37) ;  /* 0x0000000100447547 */ /* 0x000fea000b800000 */
[----:B------:R-:W-:Y:S02]  /*38a0*/  USHF.L.U32 UR12, UR12, 0xc, URZ ;  /* 0x0000000c0c0c7899 */ /* 0x000fe400080006ff */
[----:B------:R-:W-:Y:S02]  /*38b0*/  USHF.L.U32 UR8, UR8, 0xc, URZ ;  /* 0x0000000c08087899 */ /* 0x000fe400080006ff */
[----:B------:R-:W-:Y:S02]  /*38c0*/  USHF.L.U32 UR4, UR4, 0xc, URZ ;  /* 0x0000000c04047899 */ /* 0x000fe400080006ff */
[----:B------:R-:W-:Y:S02]  /*38d0*/  UIADD3 UR12, UPT, UPT, UR12, UR12, URZ ;  /* 0x0000000c0c0c7290 */ /* 0x000fe4000fffe0ff */
[----:B------:R-:W-:Y:S02]  /*38e0*/  UIADD3 UR8, UPT, UPT, UR8, UR8, URZ ;  /* 0x0000000808087290 */ /* 0x000fe4000fffe0ff */
[----:B------:R-:W-:-:S02]  /*38f0*/  UIADD3 UR4, UPT, UPT, UR32, UR4, UR4 ;  /* 0x0000000420047290 */ /* 0x000fc4000fffe004 */
[----:B------:R-:W-:Y:S02]  /*3900*/  UIADD3 UR12, UPT, UPT, UR12, 0x400, UR32 ;  /* 0x000004000c0c7890 */ /* 0x000fe4000fffe020 */
[----:B------:R-:W-:Y:S02]  /*3910*/  UIADD3 UR9, UPT, UPT, UR13, 0x20, URZ ;  /* 0x000000200d097890 */ /* 0x000fe4000fffe0ff */
[----:B------:R-:W-:Y:S02]  /*3920*/  UIADD3 UR8, UPT, UPT, UR8, 0x400, UR32 ;  /* 0x0000040008087890 */ /* 0x000fe4000fffe020 */
[----:B------:R-:W-:Y:S01]  /*3930*/  UIADD3 UR4, UPT, UPT, UR4, 0x8400, URZ ;  /* 0x0000840004047890 */ /* 0x000fe2000fffe0ff */
[----:B------:R-:W-:Y:S01]  /*3940*/  UMOV UR10, UR14 ;  /* 0x0000000e000a7c82 */ /* 0x000fe20008000000 */
[----:B------:R-:W-:Y:S01]  /*3950*/  UMOV UR6, UR14 ;  /* 0x0000000e00067c82 */ /* 0x000fe20008000000 */
[----:B------:R2:W-:Y:S04]  /*3960*/  UTMASTG.2D [UR12], [UR40], desc[URZ] ;  /* 0x0000ff0c280073b5 */ /* 0x0005e80008009000 */
[----:B------:R2:W-:Y:S02]  /*3970*/  UTMASTG.2D [UR8], [UR40], desc[URZ] ;  /* 0x0000ff08280073b5 */ /* 0x0005e40008009000 */
[----:B------:R2:W-:Y:S01]  /*3980*/  UTMASTG.2D [UR4], [UR38], desc[URZ] ;  /* 0x0000ff04260073b5 */ /* 0x0005e20008009000 */
[----:B------:R0:W-:Y:S01]  /*3990*/  UTMACMDFLUSH ;  /* 0x00000000000079b7 */ /* 0x0001e20000000000 */
[----:B--2---:R-:W-:-:S04]  /*39a0*/  DEPBAR.LE SB0, 0x3 ;  /* 0x000080c00000791a */ /* 0x004fc80000000000 */
.L_x_37:
[----:B------:R-:W-:Y:S01]  /*39b0*/  BAR.SYNC.DEFER_BLOCKING 0x1, 0x80 ;  /* 0x0042000000007b1d */ /* 0x000fe20000010000 */
[----:B------:R-:W-:Y:S02]  /*39c0*/  UIADD3 UR6, UPT, UPT, UR35, -0x1, URZ ;  /* 0xffffffff23067890 */ /* 0x000fe4000fffe0ff */
[----:B------:R-:W-:Y:S02]  /*39d0*/  UIADD3 UR4, UPT, UPT, UR35, 0x2, URZ ;  /* 0x0000000223047890 */ /* 0x000fe4000fffe0ff */
[----:B------:R-:W-:Y:S02]  /*39e0*/  UISETP.GE.U32.AND UP0, UPT, UR6, 0x6, UPT ;  /* 0x000000060600788c */ /* 0x000fe4000bf06070 */
[----:B------:R-:W-:Y:S02]  /*39f0*/  UIADD3 UR37, UPT, UPT, UR37, 0x40, URZ ;  /* 0x0000004025257890 */ /* 0x000fe4000fffe0ff */
[----:B------:R-:W-:Y:S02]  /*3a00*/  UIADD3 UR36, UPT, UPT, UR36, 0x1, URZ ;  /* 0x0000000124247890 */ /* 0x000fe4000fffe0ff */
[----:B------:R-:W-:-:S02]  /*3a10*/  UIADD3 UR34, UPT, UPT, UR34, 0x2, URZ ;  /* 0x0000000222227890 */ /* 0x000fc4000fffe0ff */
[----:B------:R-:W-:Y:S02]  /*3a20*/  UIADD3 UR5, UPT, UPT, UR5, 0x20, URZ ;  /* 0x0000002005057890 */ /* 0x000fe4000fffe0ff */
[----:B------:R-:W-:Y:S01]  /*3a30*/  UIADD3 UR13, UPT, UPT, UR13, 0x40, URZ ;  /* 0x000000400d0d7890 */ /* 0x000fe2000fffe0ff */
[----:B------:R-:W-:Y:S01]  /*3a40*/  UMOV UR35, UR4 ;  /* 0x0000000400237c82 */ /* 0x000fe20008000000 */
[----:B------:R-:W-:Y:S10]  /*3a50*/  BRA.U !UP0, `(.L_x_38) ;  /* 0xffffffe908187547 */ /* 0x000ff4000b83ffff */
[----:B------:R-:W-:Y:S01]  /*3a60*/  NOP ;  /* 0x0000000000007918 */ /* 0x000fe20000000000 */
[----:B------:R-:W2:Y:S01]  /*3a70*/  LDCU.64 UR4, c[0x0][0x5c0] ;  /* 0x0000b800ff0477ac */ /* 0x000ea20008000a00 */
[----:B------:R-:W-:Y:S01]  /*3a80*/  ULEA.HI.SX32 UR28, UR27, UR28, 0x1d ;  /* 0x0000001c1b1c7291 */ /* 0x000fe2000f8feaff */
[----:B------:R-:W-:Y:S01]  /*3a90*/  ELECT P0, URZ, PT ;  /* 0x0000000000ff782f */ /* 0x000fe20003800000 */
[----:B------:R-:W-:Y:S02]  /*3aa0*/  UIADD3 UR24, UPT, UPT, UR24, 0x1, URZ ;  /* 0x0000000118187890 */ /* 0x000fe4000fffe0ff */
[----:B------:R-:W-:Y:S02]  /*3ab0*/  UIADD3 UR25, UPT, UPT, UR25, 0x1, URZ ;  /* 0x0000000119197890 */ /* 0x000fe4000fffe0ff */
[----:B------:R-:W-:-:S04]  /*3ac0*/  UISETP.NE.AND UP0, UPT, UR24, 0x2, UPT ;  /* 0x000000021800788c */ /* 0x000fc8000bf05270 */
[----:B------:R-:W-:Y:S02]  /*3ad0*/  USEL UR24, UR24, URZ, UP0 ;  /* 0x000000ff18187287 */ /* 0x000fe40008000000 */
[----:B--2---:R-:W-:Y:S02]  /*3ae0*/  UIMAD.WIDE.U32 UR8, UR28, UR5, URZ ;  /* 0x000000051c0872a5 */ /* 0x004fe4000f8e00ff */
[----:B-1----:R-:W-:Y:S01]  /*3af0*/  @P0 IMAD.MOV.U32 R4, RZ, RZ, 0x1 ;  /* 0x00000001ff040424 */ /* 0x002fe200078e00ff */
[----:B------:R-:W1:Y:S03]  /*3b00*/  LDCU UR5, c[0x0][0x5d0] ;  /* 0x0000ba00ff0577ac */ /* 0x000e660008000800 */
[----:B------:R2:W-:Y:S01]  /*3b10*/  @P0 SYNCS.ARRIVE.TRANS64.ART0 RZ, [UR23+0x40], R4 ;  /* 0x00004004ffff09a7 */ /* 0x0005e20008500017 */
        /* <DEDUP_REMOVED lines=12> */
[----:B-1----:R-:W-:-:S07]  /*3be0*/  UIMAD.WIDE.U32 UR8, UR6, UR5, URZ ;  /* 0x00000005060872a5 */ /* 0x002fce000f8e00ff */
[----:B------:R-:W-:Y:S02]  /*3bf0*/  UMOV UR5, UR9 ;  /* 0x0000000900057c82 */ /* 0x000fe40008000000 */
[----:B------:R-:W-:-:S04]  /*3c00*/  UIADD3 UR8, UPT, UPT, UR6, -UR5, URZ ;  /* 0x8000000506087290 */ /* 0x000fc8000fffe0ff */
[----:B------:R-:W-:-:S04]  /*3c10*/  USHF.R.U32.HI UR8, URZ, UR16, UR8 ;  /* 0x00000010ff087299 */ /* 0x000fc80008011608 */
[----:B------:R-:W-:Y:S01]  /*3c20*/  UIADD3 UR8, UPT, UPT, UR5, UR8, URZ ;  /* 0x0000000805087290 */ /* 0x000fe2000fffe0ff */
[----:B------:R-:W1:Y:S03]  /*3c30*/  LDCU UR5, c[0x0][0x5cc] ;  /* 0x0000b980ff0577ac */ /* 0x000e660008000800 */
[----:B------:R-:W-:-:S04]  /*3c40*/  USHF.R.U32.HI UR8, URZ, UR15, UR8 ;  /* 0x0000000fff087299 */ /* 0x000fc80008011608 */
[----:B------:R-:W-:-:S04]  /*3c50*/  UIADD3 UR8, UPT, UPT, -UR8, URZ, URZ ;  /* 0x000000ff08087290 */ /* 0x000fc8000fffe1ff */
[----:B------:R-:W-:Y:S02]  /*3c60*/  UIMAD UR4, UR4, UR8, UR6 ;  /* 0x00000008040472a4 */ /* 0x000fe4000f8e0206 */
[----:B------:R-:W-:Y:S02]  /*3c70*/  USEL UR8, URZ, 0x1, UP0 ;  /* 0x00000001ff087887 */ /* 0x000fe40008000000 */
[----:B------:R-:W-:Y:S02]  /*3c80*/  UISETP.GE.AND UP0, UPT, UR28, 0x40, UPT ;  /* 0x000000401c00788c */ /* 0x000fe4000bf06270 */
[----:B------:R-:W-:Y:S02]  /*3c90*/  UIADD3 UR6, UPT, UPT, -UR6, URZ, URZ ;  /* 0x000000ff06067290 */ /* 0x000fe4000fffe1ff */
[----:B------:R-:W-:Y:S02]  /*3ca0*/  LOP3.LUT R0, R0, UR8, RZ, 0x3c, !PT ;  /* 0x0000000800007c12 */ /* 0x000fe4000f8e3cff */
[----:B-1----:R-:W-:-:S03]  /*3cb0*/  UIMAD UR14, UR5, UR6, UR14 ;  /* 0x00000006050e72a4 */ /* 0x002fc6000f8e020e */
[----:B--2---:R-:W-:Y:S09]  /*3cc0*/  BRA.U !UP0, `(.L_x_39) ;  /* 0xffffffe508287547 */ /* 0x004ff2000b83ffff */
.L_x_35:
[----:B------:R-:W-:-:S09]  /*3cd0*/  UISETP.NE.AND UP0, UPT, UR21, URZ, UPT ;  /* 0x000000ff1500728c */ /* 0x000fd2000bf05270 */
[----:B------:R-:W-:Y:S05]  /*3ce0*/  BRA.U UP0, `(.L_x_40) ;  /* 0x00000001001c7547 */ /* 0x000fea000b800000 */
[----:B------:R-:W1:Y:S01]  /*3cf0*/  S2UR UR4, SR_CgaCtaId ;  /* 0x00000000000479c3 */ /* 0x000e620000008800 */
[----:B------:R-:W-:Y:S01]  /*3d00*/  ELECT P0, URZ, PT ;  /* 0x0000000000ff782f */ /* 0x000fe20003800000 */
[----:B------:R-:W-:Y:S01]  /*3d10*/  HFMA2 R0, -RZ, RZ, 0, 5.9604644775390625e-08 ;  /* 0x00000001ff007431 */ /* 0x000fe200000001ff */
[----:B------:R-:W-:-:S05]  /*3d20*/  UMOV UR5, 0x40 ;  /* 0x0000004000057882 */ /* 0x000fca0000000000 */
[----:B------:R-:W-:Y:S01]  /*3d30*/  UVIRTCOUNT.DEALLOC.SMPOOL 0x80 ;  /* 0x000000800000784c */ /* 0x000fe20000000000 */
[----:B-1----:R-:W-:-:S09]  /*3d40*/  ULEA UR4, UR4, UR5, 0x18 ;  /* 0x0000000504047291 */ /* 0x002fd2000f8ec0ff */
[----:B------:R1:W-:Y:S03]  /*3d50*/  @P0 STS.U8 [UR4], R0 ;  /* 0x00000000ff000988 */ /* 0x0003e60008000004 */
.L_x_40:
[----:B------:R-:W-:Y:S06]  /*3d60*/  BAR.SYNC.DEFER_BLOCKING 0x1, 0x80 ;  /* 0x0042000000007b1d */ /* 0x000fec0000010000 */
[----:B------:R-:W-:Y:S05]  /*3d70*/  BRA.U UP0, `(.L_x_41) ;  /* 0x0000000100a07547 */ /* 0x000fea000b800000 */
[----:B------:R-:W2:Y:S01]  /*3d80*/  S2UR UR4, SR_CgaCtaId ;  /* 0x00000000000479c3 */ /* 0x000ea20000008800 */
[----:B------:R-:W-:Y:S01]  /*3d90*/  NOP ;  /* 0x0000000000007918 */ /* 0x000fe20000000000 */
[----:B------:R-:W-:Y:S01]  /*3da0*/  UMOV UR5, 0x50 ;  /* 0x0000005000057882 */ /* 0x000fe20000000000 */
[----:B------:R-:W-:Y:S01]  /*3db0*/  ULOP3.LUT UR9, UR29, 0xffff, URZ, 0xc0, !UPT ;  /* 0x0000ffff1d097892 */ /* 0x000fe2000f8ec0ff */
[----:B------:R-:W-:-:S03]  /*3dc0*/  UMOV UR6, 0xffff ;  /* 0x0000ffff00067882 */ /* 0x000fc60000000000 */
[----:B------:R-:W-:-:S04]  /*3dd0*/  USHF.R.U32.HI UR9, URZ, 0x5, UR9 ;  /* 0x00000005ff097899 */ /* 0x000fc80008011609 */
[----:B------:R-:W-:Y:S02]  /*3de0*/  UIADD3 UR8, UPT, UPT, UR9, 0x10, URZ ;  /* 0x0000001009087890 */ /* 0x000fe4000fffe0ff */
[----:B------:R-:W-:Y:S02]  /*3df0*/  USHF.L.U32 UR6, UR6, UR9, URZ ;  /* 0x0000000906067299 */ /* 0x000fe400080006ff */
[----:B--2---:R-:W-:-:S03]  /*3e00*/  ULEA UR4, UR4, UR5, 0x18 ;  /* 0x0000000504047291 */ /* 0x004fc6000f8ec0ff */
[----:B------:R-:W-:Y:S02]  /*3e10*/  UMOV UR5, 0x1 ;  /* 0x0000000100057882 */ /* 0x000fe40000000000 */
[----:B------:R-:W-:-:S04]  /*3e20*/  USHF.L.U32 UR8, UR5, UR8, URZ ;  /* 0x0000000805087299 */ /* 0x000fc800080006ff */
[----:B-1----:R-:W1:Y:S01]  /*3e30*/  LDS R0, [UR4] ;  /* 0x00000004ff007984 */ /* 0x002e620008000800 */
[----:B------:R-:W-:-:S04]  /*3e40*/  ULOP3.LUT UR8, UR8, UR6, URZ, 0xfc, !UPT ;  /* 0x0000000608087292 */ /* 0x000fc8000f8efcff */
[----:B------:R-:W-:Y:S01]  /*3e50*/  ULOP3.LUT UR6, UR8, 0xffff, URZ, 0xc0, !UPT ;  /* 0x0000ffff08067892 */ /* 0x000fe2000f8ec0ff */
[----:B-1----:R-:W-:-:S13]  /*3e60*/  R2UR UR7, R0 ;  /* 0x00000000000772ca */ /* 0x002fda00000e0000 */
[----:B------:R-:W-:-:S04]  /*3e70*/  ULOP3.LUT UR5, UR8, 0xffff, UR7, 0x80, !UPT ;  /* 0x0000ffff08057892 */ /* 0x000fc8000f8e8007 */
[----:B------:R-:W-:-:S09]  /*3e80*/  UISETP.NE.AND UP0, UPT, UR5, UR6, UPT ;  /* 0x000000060500728c */ /* 0x000fd2000bf05270 */
[----:B------:R-:W-:Y:S05]  /*3e90*/  BRA.U UP0, `(.L_x_42) ;  /* 0x00000001004c7547 */ /* 0x000fea000b800000 */
[----:B------:R-:W-:Y:S02]  /*3ea0*/  USHF.R.U32.HI UR5, URZ, 0x10, UR8 ;  /* 0x00000010ff057899 */ /* 0x000fe40008011608 */
[----:B------:R-:W-:-:S04]  /*3eb0*/  USHF.R.U32.HI UR6, URZ, 0x10, UR7 ;  /* 0x00000010ff067899 */ /* 0x000fc80008011607 */
[----:B------:R-:W-:-:S04]  /*3ec0*/  ULOP3.LUT UR6, UR6, UR5, URZ, 0xc0, !UPT ;  /* 0x0000000506067292 */ /* 0x000fc8000f8ec0ff */
[----:B------:R-:W-:-:S09]  /*3ed0*/  UISETP.NE.AND UP0, UPT, UR6, UR5, UPT ;  /* 0x000000050600728c */ /* 0x000fd2000bf05270 */
[----:B------:R-:W-:Y:S05]  /*3ee0*/  BRA.U UP0, `(.L_x_43) ;  /* 0x00000001002c7547 */ /* 0x000fea000b800000 */
[----:B------:R-:W1:Y:S01]  /*3ef0*/  S2R R2, SR_LANEID ;  /* 0x0000000000027919 */ /* 0x000e620000000000 */
[----:B------:R-:W-:Y:S01]  /*3f00*/  ULOP3.LUT UR8, URZ, UR8, URZ, 0x33, !UPT ;  /* 0x00000008ff087292 */ /* 0x000fe2000f8e33ff */
[----:B------:R-:W-:Y:S02]  /*3f10*/  VOTEU.ANY UR6, UPT, PT ;  /* 0x0000000000067886 */ /* 0x000fe400038e0100 */
[----:B------:R-:W-:-:S03]  /*3f20*/  UFLO.U32 UR6, UR6 ;  /* 0x00000006000672bd */ /* 0x000fc600080e0000 */
[----:B------:R-:W-:-:S04]  /*3f30*/  IMAD.U32 R0, RZ, RZ, UR8 ;  /* 0x00000008ff007e24 */ /* 0x000fc8000f8e00ff */
[----:B------:R-:W2:Y:S02]  /*3f40*/  REDUX UR5, R0 ;  /* 0x00000000000573c4 */ /* 0x000ea40000000000 */
[----:B------:R3:W-:Y:S01]  /*3f50*/  UTCATOMSWS.AND URZ, UR8 ;  /* 0x0000000800ff79e3 */ /* 0x0007e20008000000 */
[----:B-1----:R-:W-:Y:S02]  /*3f60*/  ISETP.EQ.U32.AND P0, PT, R2, UR6, PT ;  /* 0x0000000602007c0c */ /* 0x002fe4000bf02070 */
[----:B--2---:R-:W-:-:S11]  /*3f70*/  MOV R0, UR5 ;  /* 0x0000000500007c02 */ /* 0x004fd60008000f00 */
[----:B------:R3:W-:Y:S01]  /*3f80*/  @P0 ATOMS.AND RZ, [UR4], R0 ;  /* 0x00000000ffff098c */ /* 0x0007e2000a800004 */
[----:B------:R-:W-:Y:S05]  /*3f90*/  BRA `(.L_x_44) ;  /* 0x0000000000147947 */ /* 0x000fea0003800000 */
.L_x_43:
[----:B------:R-:W-:Y:S02]  /*3fa0*/  MOV R2, 0x3fc0 ;  /* 0x00003fc000027802 */ /* 0x000fe40000000f00 */
[----:B------:R-:W-:Y:S05]  /*3fb0*/  CALL.REL.NOINC `($__internal_0_$__cuda_sm10x_tcgen05_guardrail_trap_col_being_dealloced_not_returned_by_alloc) ;  /* 0x0000000000cc7944 */ /* 0x000fea0003c00000 */
[----:B------:R-:W-:Y:S05]  /*3fc0*/  BRA `(.L_x_44) ;  /* 0x0000000000087947 */ /* 0x000fea0003800000 */
.L_x_42:
[----:B------:R-:W-:Y:S02]  /*3fd0*/  MOV R2, 0x3ff0 ;  /* 0x00003ff000027802 */ /* 0x000fe40000000f00 */
[----:B------:R-:W-:Y:S05]  /*3fe0*/  CALL.REL.NOINC `($__internal_2_$__cuda_sm10x_tcgen05_guardrail_trap_unallocated_columns_being_dealloced) ;  /* 0x0000000000d87944 */ /* 0x000fea0003c00000 */
.L_x_44:
[----:B------:R-:W-:Y:S01]  /*3ff0*/  NOP ;  /* 0x0000000000007918 */ /* 0x000fe20000000000 */
.L_x_41:
[----:B------:R-:W-:-:S04]  /*4000*/  DEPBAR.LE SB0, 0x0 ;  /* 0x000080000000791a */ /* 0x000fc80000000000 */
[----:B---3--:R-:W-:Y:S05]  /*4010*/  EXIT ;  /* 0x000000000000794d */ /* 0x008fea0003800000 */
.L_x_18:
[----:B------:R-:W-:Y:S02]  /*4020*/  MOV R4, UR5 ;  /* 0x0000000500047c02 */ /* 0x000fe40008000f00 */
[----:B------:R-:W-:Y:S02]  /*4030*/  MOV R5, UR5 ;  /* 0x0000000500057c02 */ /* 0x000fe40008000f00 */
[----:B------:R-:W-:-:S07]  /*4040*/  MOV R0, UR9 ;  /* 0x0000000900007c02 */ /* 0x000fce0008000f00 */
.L_x_45:
[----:B-1----:R1:W2:Y:S02]  /*4050*/  SYNCS.PHASECHK.TRANS64.TRYWAIT P0, [R0+URZ+0x18], R5 ;  /* 0x00001805000075a7 */ /* 0x0022a400080011ff */
[----:B--2---:R-:W-:Y:S05]  /*4060*/  @!P0 NANOSLEEP.SYNCS 0x989680 ;  /* 0x009896800000895d */ /* 0x004fea0003900000 */
[----:B------:R-:W2:Y:S02]  /*4070*/  @!P0 SYNCS.PHASECHK.TRANS64 P0, [R0+URZ+0x18], R5 ;  /* 0x00001805000085a7 */ /* 0x000ea400080010ff */
[----:B--2---:R-:W-:Y:S05]  /*4080*/  @!P0 BRA `(.L_x_45) ;  /* 0xfffffffc00f08947 */ /* 0x004fea000383ffff */
[----:B------:R-:W-:Y:S05]  /*4090*/  BRA `(.L_x_17) ;  /* 0xffffffc800f07947 */ /* 0x000fea000383ffff */
.L_x_21:
[----:B------:R-:W-:Y:S02]  /*40a0*/  MOV R4, UR6 ;  /* 0x0000000600047c02 */ /* 0x000fe40008000f00 */
[----:B------:R-:W-:Y:S02]  /*40b0*/  MOV R5, UR6 ;  /* 0x0000000600057c02 */ /* 0x000fe40008000f00 */
[----:B------:R-:W-:-:S07]  /*40c0*/  MOV R0, UR4 ;  /* 0x0000000400007c02 */ /* 0x000fce0008000f00 */
.L_x_46:
[----:B-1----:R1:W5:Y:S02]  /*40d0*/  SYNCS.PHASECHK.TRANS64.TRYWAIT P0, [R0+URZ+0x18], R5 ;  /* 0x00001805000075a7 */ /* 0x00236400080011ff */
[----:B-----5:R-:W-:Y:S05]  /*40e0*/  @!P0 NANOSLEEP.SYNCS 0x989680 ;  /* 0x009896800000895d */ /* 0x020fea0003900000 */
[----:B------:R-:W5:Y:S02]  /*40f0*/  @!P0 SYNCS.PHASECHK.TRANS64 P0, [R0+URZ+0x18], R5 ;  /* 0x00001805000085a7 */ /* 0x000f6400080010ff */
[----:B-----5:R-:W-:Y:S05]  /*4100*/  @!P0 BRA `(.L_x_46) ;  /* 0xfffffffc00f08947 */ /* 0x020fea000383ffff */
[----:B------:R-:W-:Y:S05]  /*4110*/  BRA `(.L_x_47) ;  /* 0xffffffcc00c87947 */ /* 0x000fea000383ffff */
.L_x_24:
[----:B------:R-:W-:Y:S02]  /*4120*/  MOV R0, UR7 ;  /* 0x0000000700007c02 */ /* 0x000fe40008000f00 */
[-C--:B------:R-:W-:Y:S02]  /*4130*/  MOV R6, R2.reuse ;  /* 0x0000000200067202 */ /* 0x080fe40000000f00 */
[----:B------:R-:W-:-:S07]  /*4140*/  MOV R7, R2 ;  /* 0x0000000200077202 */ /* 0x000fce0000000f00 */
.L_x_48:
[----:B-1----:R1:W4:Y:S02]  /*4150*/  SYNCS.PHASECHK.TRANS64.TRYWAIT P0, [R0+URZ+0x40], R7 ;  /* 0x00004007000075a7 */ /* 0x00232400080011ff */
[----:B----4-:R-:W-:Y:S05]  /*4160*/  @!P0 NANOSLEEP.SYNCS 0x989680 ;  /* 0x009896800000895d */ /* 0x010fea0003900000 */
[----:B------:R-:W4:Y:S02]  /*4170*/  @!P0 SYNCS.PHASECHK.TRANS64 P0, [R0+URZ+0x40], R7 ;  /* 0x00004007000085a7 */ /* 0x000f2400080010ff */
[----:B----4-:R-:W-:Y:S05]  /*4180*/  @!P0 BRA `(.L_x_48) ;  /* 0xfffffffc00f08947 */ /* 0x010fea000383ffff */
[----:B------:R-:W-:Y:S05]  /*4190*/  BRA `(.L_x_49) ;  /* 0xffffffd000a87947 */ /* 0x000fea000383ffff */
.L_x_26:
[----:B------:R-:W-:Y:S02]  /*41a0*/  MOV R6, UR12 ;  /* 0x0000000c00067c02 */ /* 0x000fe40008000f00 */
[----:B------:R-:W-:Y:S02]  /*41b0*/  MOV R7, UR12 ;  /* 0x0000000c00077c02 */ /* 0x000fe40008000f00 */
[----:B------:R-:W-:Y:S07]  /*41c0*/  MOV R0, UR5 ;  /* 0x0000000500007c02 */ /* 0x000fee0008000f00 */
.L_x_50:
[----:B-1----:R1:W4:Y:S02]  /*41d0*/  SYNCS.PHASECHK.TRANS64.TRYWAIT P1, [R0+URZ], R7 ;  /* 0x00000007000075a7 */ /* 0x00232400080211ff */
[----:B----4-:R-:W-:Y:S05]  /*41e0*/  @!P1 NANOSLEEP.SYNCS 0x989680 ;  /* 0x009896800000995d */ /* 0x010fea0003900000 */
[----:B------:R-:W4:Y:S02]  /*41f0*/  @!P1 SYNCS.PHASECHK.TRANS64 P1, [R0+URZ], R7 ;  /* 0x00000007000095a7 */ /* 0x000f2400080210ff */
[----:B----4-:R-:W-:Y:S05]  /*4200*/  @!P1 BRA `(.L_x_50) ;  /* 0xfffffffc00f09947 */ /* 0x010fea000383ffff */
[----:B------:R-:W-:Y:S05]  /*4210*/  BRA `(.L_x_25) ;  /* 0xffffffd000ec7947 */ /* 0x000fea000383ffff */
.L_x_29:
[----:B------:R-:W-:-:S07]  /*4220*/  MOV R5, R4 ;  /* 0x0000000400057202 */ /* 0x000fce0000000f00 */
.L_x_51:
[----:B-1----:R1:W4:Y:S02]  /*4230*/  SYNCS.PHASECHK.TRANS64.TRYWAIT P0, [R0+URZ+0x40], R5 ;  /* 0x00004005000075a7 */ /* 0x00232400080011ff */
[----:B----4-:R-:W-:Y:S05]  /*4240*/  @!P0 NANOSLEEP.SYNCS 0x989680 ;  /* 0x009896800000895d */ /* 0x010fea0003900000 */
[----:B------:R-:W4:Y:S02]  /*4250*/  @!P0 SYNCS.PHASECHK.TRANS64 P0, [R0+URZ+0x40], R5 ;  /* 0x00004005000085a7 */ /* 0x000f2400080010ff */
[----:B----4-:R-:W-:Y:S05]  /*4260*/  @!P0 BRA `(.L_x_51) ;  /* 0xfffffffc00f08947 */ /* 0x010fea000383ffff */
[----:B------:R-:W-:Y:S05]  /*4270*/  BRA `(.L_x_22) ;  /* 0xffffffd4009c7947 */ /* 0x000fea000383ffff */
.L_x_36:
[----:B------:R-:W-:Y:S02]  /*4280*/  MOV R4, UR23 ;  /* 0x0000001700047c02 */ /* 0x000fe40008000f00 */
[----:B------:R-:W-:-:S07]  /*4290*/  MOV R7, R6 ;  /* 0x0000000600077202 */ /* 0x000fce0000000f00 */
.L_x_52:
[----:B-1----:R1:W2:Y:S02]  /*42a0*/  SYNCS.PHASECHK.TRANS64.TRYWAIT P0, [R4+URZ+0x30], R7 ;  /* 0x00003007040075a7 */ /* 0x0022a400080011ff */
[----:B--2---:R-:W-:Y:S05]  /*42b0*/  @!P0 NANOSLEEP.SYNCS 0x989680 ;  /* 0x009896800000895d */ /* 0x004fea0003900000 */
[----:B------:R-:W2:Y:S02]  /*42c0*/  @!P0 SYNCS.PHASECHK.TRANS64 P0, [R4+URZ+0x30], R7 ;  /* 0x00003007040085a7 */ /* 0x000ea400080010ff */
[----:B--2---:R-:W-:Y:S05]  /*42d0*/  @!P0 BRA `(.L_x_52) ;  /* 0xfffffffc00f08947 */ /* 0x004fea000383ffff */
[----:B------:R-:W-:Y:S05]  /*42e0*/  BRA `(.L_x_53) ;  /* 0xffffffdc00ec7947 */ /* 0x000fea000383ffff */
        .weak           $__internal_0_$__cuda_sm10x_tcgen05_guardrail_trap_col_being_dealloced_not_returned_by_alloc
        .type           $__internal_0_$__cuda_sm10x_tcgen05_guardrail_trap_col_being_dealloced_not_returned_by_alloc,@function
        .size           $__internal_0_$__cuda_sm10x_tcgen05_guardrail_trap_col_being_dealloced_not_returned_by_alloc,($__internal_1_$__cuda_sm10x_tcgen05_guardrail_trap_phase_invalid_during_alloc - $__internal_0_$__cuda_sm10x_tcgen05_guardrail_trap_col_being_dealloced_not_returned_by_alloc)
$__internal_0_$__cuda_sm10x_tcgen05_guardrail_trap_col_being_dealloced_not_returned_by_alloc:
[----:B------:R-:W-:Y:S05]  /*42f0*/  BPT.TRAP 0x1 ;  /* 0x000000040000795c */ /* 0x000fea0000300000 */
[----:B------:R-:W-:-:S04]  /*4300*/  HFMA2 R3, -RZ, RZ, 0, 0 ;  /* 0x00000000ff037431 */ /* 0x000fc800000001ff */
[----:B------:R-:W-:Y:S05]  /*4310*/  RET.REL.NODEC R2 `(kernel_cutlass_kernel_cudnngemm_swigludense_gemm_persistent_swigluPersistentDenseGemmKernel_object_at__TiledMMA_ThrLayoutVMNK11110000_PermutationMNK____MMAAtom_ThrID10_ShapeMNK12825616_TV_0) ;  /* 0xffffffbc02387950 */ /* 0x000fea0003c3ffff */
        .weak           $__internal_1_$__cuda_sm10x_tcgen05_guardrail_trap_phase_invalid_during_alloc
        .type           $__internal_1_$__cuda_sm10x_tcgen05_guardrail_trap_phase_invalid_during_alloc,@function
        .size           $__internal_1_$__cuda_sm10x_tcgen05_guardrail_trap_phase_invalid_during_alloc,($__internal_2_$__cuda_sm10x_tcgen05_guardrail_trap_unallocated_columns_being_dealloced - $__internal_1_$__cuda_sm10x_tcgen05_guardrail_trap_phase_invalid_during_alloc)
$__internal_1_$__cuda_sm10x_tcgen05_guardrail_trap_phase_invalid_during_alloc:
[----:B------:R-:W-:Y:S05]  /*4320*/  BPT.TRAP 0x1 ;  /* 0x000000040000795c */ /* 0x000fea0000300000 */
[----:B------:R-:W-:-:S04]  /*4330*/  MOV R5, 0x0 ;  /* 0x0000000000057802 */ /* 0x000fc80000000f00 */
[----:B------:R-:W-:Y:S05]  /*4340*/  RET.REL.NODEC R4 `(kernel_cutlass_kernel_cudnngemm_swigludense_gemm_persistent_swigluPersistentDenseGemmKernel_object_at__TiledMMA_ThrLayoutVMNK11110000_PermutationMNK____MMAAtom_ThrID10_ShapeMNK12825616_TV_0) ;  /* 0xffffffbc042c7950 */ /* 0x000fea0003c3ffff */
        .weak           $__internal_2_$__cuda_sm10x_tcgen05_guardrail_trap_unallocated_columns_being_dealloced
        .type           $__internal_2_$__cuda_sm10x_tcgen05_guardrail_trap_unallocated_columns_being_dealloced,@function
        .size           $__internal_2_$__cuda_sm10x_tcgen05_guardrail_trap_unallocated_columns_being_dealloced,(.L_x_57 - $__internal_2_$__cuda_sm10x_tcgen05_guardrail_trap_unallocated_columns_being_dealloced)
$__internal_2_$__cuda_sm10x_tcgen05_guardrail_trap_unallocated_columns_being_dealloced:
[----:B------:R-:W-:Y:S05]  /*4350*/  BPT.TRAP 0x1 ;  /* 0x000000040000795c */ /* 0x000fea0000300000 */
[----:B------:R-:W-:-:S04]  /*4360*/  HFMA2 R3, -RZ, RZ, 0, 0 ;  /* 0x00000000ff037431 */ /* 0x000fc800000001ff */
[----:B------:R-:W-:Y:S05]  /*4370*/  RET.REL.NODEC R2 `(kernel_cutlass_kernel_cudnngemm_swigludense_gemm_persistent_swigluPersistentDenseGemmKernel_object_at__TiledMMA_ThrLayoutVMNK11110000_PermutationMNK____MMAAtom_ThrID10_ShapeMNK12825616_TV_0) ;  /* 0xffffffbc02207950 */ /* 0x000fea0003c3ffff */
.L_x_54:
[----:B------:R-:W-:-:S00]  /*4380*/  BRA `(.L_x_54) ;  /* 0xfffffffc00fc7947 */ /* 0x000fc0000383ffff */
[----:B------:R-:W-:-:S00]  /*4390*/  NOP ;  /* 0x0000000000007918 */ /* 0x000fc00000000000 */
        /* <DEDUP_REMOVED lines=14> */
.L_x_57:


//--------------------- .nv.shared.kernel_cutlass_kernel_cudnngemm_swigludense_gemm_persistent_swigluPersistentDenseGemmKernel_object_at__TiledMMA_ThrLayoutVMNK11110000_PermutationMNK____MMAAtom_ThrID10_ShapeMNK12825616_TV_0 --------------------------
	.section	.nv.shared.kernel_cutlass_kernel_cudnngemm_swigludense_gemm_persistent_swigluPersistentDenseGemmKernel_object_at__TiledMMA_ThrLayoutVMNK11110000_PermutationMNK____MMAAtom_ThrID10_ShapeMNK12825616_TV_0,"aw",@nobits
	.sectionflags	@""
	.align	1024
	.zero		1024


//--------------------- .nv.shared.reserved.0     --------------------------
	.section	.nv.shared.reserved.0,"aw",@nobits
	.align	8
	.weak		__nv_reservedSMEM_offset_0_alias
	.size		__nv_reservedSMEM_offset_0_alias, 0, 64
	.other		__nv_reservedSMEM_offset_0_alias,@"STO_CUDA_RESERVED_SHARED STV_DEFAULT"
__nv_reservedSMEM_offset_0_alias:
	.zero		0
.nv.shared.reserved.0:
	.zero		64
	.weak		__nv_reservedSMEM_allocation_phase
	.type		__nv_reservedSMEM_allocation_phase,@object
	.size		__nv_reservedSMEM_allocation_phase,(.L_0 - __nv_reservedSMEM_allocation_phase)
__nv_reservedSMEM_allocation_phase:
	.zero		1
.L_0:
	.zero		7
	.weak		__nv_reservedSMEM_devtool_atexit_pc
	.type		__nv_reservedSMEM_devtool_atexit_pc,@object
	.size		__nv_reservedSMEM_devtool_atexit_pc,(__nv_reservedSMEM_allocation_mask - __nv_reservedSMEM_devtool_atexit_pc)
__nv_reservedSMEM_devtool_atexit_pc:
	.zero		8
	.weak		__nv_reservedSMEM_allocation_mask
	.type		__nv_reservedSMEM_allocation_mask,@object
	.size		__nv_reservedSMEM_allocation_mask,(.L_2 - __nv_reservedSMEM_allocation_mask)
__nv_reservedSMEM_allocation_mask:
	.zero		4
.L_2:


//--------------------- .nv.constant0.kernel_cutlass_kernel_cudnngemm_swigludense_gemm_persistent_swigluPersistentDenseGemmKernel_object_at__TiledMMA_ThrLayoutVMNK11110000_PermutationMNK____MMAAtom_ThrID10_ShapeMNK12825616_TV_0 --------------------------
	.section	.nv.constant0.kernel_cutlass_kernel_cudnngemm_swigludense_gemm_persistent_swigluPersistentDenseGemmKernel_object_at__TiledMMA_ThrLayoutVMNK11110000_PermutationMNK____MMAAtom_ThrID10_ShapeMNK12825616_TV_0,"a",@progbits
	.sectionflags	@""
	.align	4
.nv.constant0.kernel_cutlass_kernel_cudnngemm_swigludense_gemm_persistent_swigluPersistentDenseGemmKernel_object_at__TiledMMA_ThrLayoutVMNK11110000_PermutationMNK____MMAAtom_ThrID10_ShapeMNK12825616_TV_0:
	.zero		1512


//--------------------- SYMBOLS --------------------------

	.type		.nv.reservedSmem.offset0,@object
	.size		.nv.reservedSmem.offset0,0x4
	.type		.nv.reservedSmem.cap,@object
	.size		.nv.reservedSmem.cap,0x4
